	.target	sm_100a

	.elftype	@"ET_EXEC"


//--------------------- .note.nv.tkinfo           --------------------------
	.section	.note.nv.tkinfo,"",@"SHT_NOTE"
	.sectionflags	@"SHF_NOTE_NV_TKINFO"
	.tkinfo
        /*0018*/ 	.word	0x00000002
        /*0030*/ 	.string	""
        /*0030*/ 	.string	"ptxas"
        /*0030*/ 	.string	"Cuda compilation tools, release 13.0, V13.0.88"
        /*0030*/ 	.string	"Build cuda_13.0.r13.0/compiler.36424714_0"
        /*0030*/ 	.string	"-arch sm_100a -m 64 "



//--------------------- .note.nv.cuinfo           --------------------------
	.section	.note.nv.cuinfo,"",@"SHT_NOTE"
	.sectionflags	@"SHF_NOTE_NV_CUINFO"
        /*0018*/ 	.short	0x0002
        /*001a*/ 	.short	0x0064
        /*001c*/ 	.short	0x0082
	.zero		2


//--------------------- .nv.info                  --------------------------
	.section	.nv.info,"",@"SHT_CUDA_INFO"
	.align	4


	//----- nvinfo : EIATTR_REGCOUNT
	.align		4
        /*0000*/ 	.byte	0x04, 0x2f
        /*0002*/ 	.short	(.L_19 - .L_18)
	.align		4
.L_18:
        /*0004*/ 	.word	index@(_ZN7cutlass13device_kernelINS_4gemm6kernel13GemmUniversalIN4cute5tupleIJiiiiEEENS1_10collective13CollectiveMmaINS1_35MainloopSm100TmaUmmaWarpSpecializedILi36ELi2ELi4ENS5_IJNS4_1CILi2EEESB_NSA_ILi1EEEEEEEENS5_IJNSA_ILi128EEENSA_ILi64EEESG_EEEaNS5_IJlSC_lEEEaSI_NS4_8TiledMMAINS4_8MMA_AtomIJNS4_21SM100_MMA_S8_2x1SM_SSIaaiLi128ELi64ELNS4_4UMMA5MajorE0ELSN_0ELNSM_8SaturateE0EEEEEENS4_6LayoutINS5_IJSC_SC_SC_EEENS5_IJNSA_ILi0EEEST_ST_EEEEENS5_IJNS4_10UnderscoreESW_SW_EEEEENS4_28SM100_TMA_2SM_LOAD_MULTICASTENS4_14ComposedLayoutINS4_7SwizzleILi2ELi4ELi3EEENS4_18smem_ptr_flag_bitsILi8EEENSR_INS5_IJNSA_ILi8EEESG_EEENS5_IJSG_SC_EEEEEEEvNS4_8identityENS4_18SM100_TMA_2SM_LOADES19_vS1A_EENS_8epilogue10collective18CollectiveEpilogueINS1D_23Sm100TmaWarpSpecializedILi1ELi1ELi32ELb0ELb0EEEJNS5_IJSG_SG_SG_EEENS5_IJNSR_ISG_SC_EES1J_EEEaSI_aSI_NS1D_6fusion15FusionCallbacksIS1H_NS1L_17LinearCombinationIaiaiLNS_15FloatRoundStyleE2EEES1I_S1K_JEEENS4_5SM1004TMEM4LOAD26SM100_TMEM_LOAD_32dp32b32xENS4_13SM90_TMA_LOADES19_NS4_39AutoVectorizingCopyWithAssumedAlignmentILi128EEENS4_14SM90_TMA_STOREES19_S1X_S1X_EEEvvEEEEvNT_6ParamsE)
        /*0008*/ 	.word	0x0000005b


	//----- nvinfo : EIATTR_FRAME_SIZE
	.align		4
.L_19:
        /*000c*/ 	.byte	0x04, 0x11
        /*000e*/ 	.short	(.L_21 - .L_20)
	.align		4
.L_20:
        /*0010*/ 	.word	index@($__internal_2_$__cuda_sm10x_tcgen05_guardrail_trap_unallocated_columns_being_dealloced)
        /*0014*/ 	.word	0x00000000


	//----- nvinfo : EIATTR_FRAME_SIZE
	.align		4
.L_21:
        /*0018*/ 	.byte	0x04, 0x11
        /*001a*/ 	.short	(.L_23 - .L_22)
	.align		4
.L_22:
        /*001c*/ 	.word	index@($__internal_1_$__cuda_sm10x_tcgen05_guardrail_trap_phase_invalid_during_alloc)
        /*0020*/ 	.word	0x00000000


	//----- nvinfo : EIATTR_FRAME_SIZE
	.align		4
.L_23:
        /*0024*/ 	.byte	0x04, 0x11
        /*0026*/ 	.short	(.L_25 - .L_24)
	.align		4
.L_24:
        /*0028*/ 	.word	index@($__internal_0_$__cuda_sm10x_tcgen05_guardrail_trap_col_being_dealloced_not_returned_by_alloc)
        /*002c*/ 	.word	0x00000000


	//----- nvinfo : EIATTR_FRAME_SIZE
	.align		4
.L_25:
        /*0030*/ 	.byte	0x04, 0x11
        /*0032*/ 	.short	(.L_27 - .L_26)
	.align		4
.L_26:
        /*0034*/ 	.word	index@(_ZN7cutlass13device_kernelINS_4gemm6kernel13GemmUniversalIN4cute5tupleIJiiiiEEENS1_10collective13CollectiveMmaINS1_35MainloopSm100TmaUmmaWarpSpecializedILi36ELi2ELi4ENS5_IJNS4_1CILi2EEESB_NSA_ILi1EEEEEEEENS5_IJNSA_ILi128EEENSA_ILi64EEESG_EEEaNS5_IJlSC_lEEEaSI_NS4_8TiledMMAINS4_8MMA_AtomIJNS4_21SM100_MMA_S8_2x1SM_SSIaaiLi128ELi64ELNS4_4UMMA5MajorE0ELSN_0ELNSM_8SaturateE0EEEEEENS4_6LayoutINS5_IJSC_SC_SC_EEENS5_IJNSA_ILi0EEEST_ST_EEEEENS5_IJNS4_10UnderscoreESW_SW_EEEEENS4_28SM100_TMA_2SM_LOAD_MULTICASTENS4_14ComposedLayoutINS4_7SwizzleILi2ELi4ELi3EEENS4_18smem_ptr_flag_bitsILi8EEENSR_INS5_IJNSA_ILi8EEESG_EEENS5_IJSG_SC_EEEEEEEvNS4_8identityENS4_18SM100_TMA_2SM_LOADES19_vS1A_EENS_8epilogue10collective18CollectiveEpilogueINS1D_23Sm100TmaWarpSpecializedILi1ELi1ELi32ELb0ELb0EEEJNS5_IJSG_SG_SG_EEENS5_IJNSR_ISG_SC_EES1J_EEEaSI_aSI_NS1D_6fusion15FusionCallbacksIS1H_NS1L_17LinearCombinationIaiaiLNS_15FloatRoundStyleE2EEES1I_S1K_JEEENS4_5SM1004TMEM4LOAD26SM100_TMEM_LOAD_32dp32b32xENS4_13SM90_TMA_LOADES19_NS4_39AutoVectorizingCopyWithAssumedAlignmentILi128EEENS4_14SM90_TMA_STOREES19_S1X_S1X_EEEvvEEEEvNT_6ParamsE)
        /*0038*/ 	.word	0x00000000


	//----- nvinfo : EIATTR_MIN_STACK_SIZE
	.align		4
.L_27:
        /*003c*/ 	.byte	0x04, 0x12
        /*003e*/ 	.short	(.L_29 - .L_28)
	.align		4
.L_28:
        /*0040*/ 	.word	index@(_ZN7cutlass13device_kernelINS_4gemm6kernel13GemmUniversalIN4cute5tupleIJiiiiEEENS1_10collective13CollectiveMmaINS1_35MainloopSm100TmaUmmaWarpSpecializedILi36ELi2ELi4ENS5_IJNS4_1CILi2EEESB_NSA_ILi1EEEEEEEENS5_IJNSA_ILi128EEENSA_ILi64EEESG_EEEaNS5_IJlSC_lEEEaSI_NS4_8TiledMMAINS4_8MMA_AtomIJNS4_21SM100_MMA_S8_2x1SM_SSIaaiLi128ELi64ELNS4_4UMMA5MajorE0ELSN_0ELNSM_8SaturateE0EEEEEENS4_6LayoutINS5_IJSC_SC_SC_EEENS5_IJNSA_ILi0EEEST_ST_EEEEENS5_IJNS4_10UnderscoreESW_SW_EEEEENS4_28SM100_TMA_2SM_LOAD_MULTICASTENS4_14ComposedLayoutINS4_7SwizzleILi2ELi4ELi3EEENS4_18smem_ptr_flag_bitsILi8EEENSR_INS5_IJNSA_ILi8EEESG_EEENS5_IJSG_SC_EEEEEEEvNS4_8identityENS4_18SM100_TMA_2SM_LOADES19_vS1A_EENS_8epilogue10collective18CollectiveEpilogueINS1D_23Sm100TmaWarpSpecializedILi1ELi1ELi32ELb0ELb0EEEJNS5_IJSG_SG_SG_EEENS5_IJNSR_ISG_SC_EES1J_EEEaSI_aSI_NS1D_6fusion15FusionCallbacksIS1H_NS1L_17LinearCombinationIaiaiLNS_15FloatRoundStyleE2EEES1I_S1K_JEEENS4_5SM1004TMEM4LOAD26SM100_TMEM_LOAD_32dp32b32xENS4_13SM90_TMA_LOADES19_NS4_39AutoVectorizingCopyWithAssumedAlignmentILi128EEENS4_14SM90_TMA_STOREES19_S1X_S1X_EEEvvEEEEvNT_6ParamsE)
        /*0044*/ 	.word	0x00000000
.L_29:


//--------------------- .nv.compat                --------------------------
	.section	.nv.compat,"",@"SHT_CUDA_COMPAT_INFO"
	.align	4
        /*0000*/ 	.byte	0x02, 0x09, 0x01, 0x00, 0x02, 0x02, 0x03, 0x00, 0x02, 0x05, 0x06, 0x00, 0x03, 0x07, 0x01, 0x01
        /*0010*/ 	.byte	0x02, 0x03, 0x01, 0x00, 0x02, 0x06, 0x01, 0x00, 0x04, 0x0b, 0x08, 0x00, 0x01, 0x00, 0x00, 0x00
        /*0020*/ 	.byte	0x00, 0x00, 0x00, 0x00


//--------------------- .nv.info._ZN7cutlass13device_kernelINS_4gemm6kernel13GemmUniversalIN4cute5tupleIJiiiiEEENS1_10collective13CollectiveMmaINS1_35MainloopSm100TmaUmmaWarpSpecializedILi36ELi2ELi4ENS5_IJNS4_1CILi2EEESB_NSA_ILi1EEEEEEEENS5_IJNSA_ILi128EEENSA_ILi64EEESG_EEEaNS5_IJlSC_lEEEaSI_NS4_8TiledMMAINS4_8MMA_AtomIJNS4_21SM100_MMA_S8_2x1SM_SSIaaiLi128ELi64ELNS4_4UMMA5MajorE0ELSN_0ELNSM_8SaturateE0EEEEEENS4_6LayoutINS5_IJSC_SC_SC_EEENS5_IJNSA_ILi0EEEST_ST_EEEEENS5_IJNS4_10UnderscoreESW_SW_EEEEENS4_28SM100_TMA_2SM_LOAD_MULTICASTENS4_14ComposedLayoutINS4_7SwizzleILi2ELi4ELi3EEENS4_18smem_ptr_flag_bitsILi8EEENSR_INS5_IJNSA_ILi8EEESG_EEENS5_IJSG_SC_EEEEEEEvNS4_8identityENS4_18SM100_TMA_2SM_LOADES19_vS1A_EENS_8epilogue10collective18CollectiveEpilogueINS1D_23Sm100TmaWarpSpecializedILi1ELi1ELi32ELb0ELb0EEEJNS5_IJSG_SG_SG_EEENS5_IJNSR_ISG_SC_EES1J_EEEaSI_aSI_NS1D_6fusion15FusionCallbacksIS1H_NS1L_17LinearCombinationIaiaiLNS_15FloatRoundStyleE2EEES1I_S1K_JEEENS4_5SM1004TMEM4LOAD26SM100_TMEM_LOAD_32dp32b32xENS4_13SM90_TMA_LOADES19_NS4_39AutoVectorizingCopyWithAssumedAlignmentILi128EEENS4_14SM90_TMA_STOREES19_S1X_S1X_EEEvvEEEEvNT_6ParamsE --------------------------
	.section	.nv.info._ZN7cutlass13device_kernelINS_4gemm6kernel13GemmUniversalIN4cute5tupleIJiiiiEEENS1_10collective13CollectiveMmaINS1_35MainloopSm100TmaUmmaWarpSpecializedILi36ELi2ELi4ENS5_IJNS4_1CILi2EEESB_NSA_ILi1EEEEEEEENS5_IJNSA_ILi128EEENSA_ILi64EEESG_EEEaNS5_IJlSC_lEEEaSI_NS4_8TiledMMAINS4_8MMA_AtomIJNS4_21SM100_MMA_S8_2x1SM_SSIaaiLi128ELi64ELNS4_4UMMA5MajorE0ELSN_0ELNSM_8SaturateE0EEEEEENS4_6LayoutINS5_IJSC_SC_SC_EEENS5_IJNSA_ILi0EEEST_ST_EEEEENS5_IJNS4_10UnderscoreESW_SW_EEEEENS4_28SM100_TMA_2SM_LOAD_MULTICASTENS4_14ComposedLayoutINS4_7SwizzleILi2ELi4ELi3EEENS4_18smem_ptr_flag_bitsILi8EEENSR_INS5_IJNSA_ILi8EEESG_EEENS5_IJSG_SC_EEEEEEEvNS4_8identityENS4_18SM100_TMA_2SM_LOADES19_vS1A_EENS_8epilogue10collective18CollectiveEpilogueINS1D_23Sm100TmaWarpSpecializedILi1ELi1ELi32ELb0ELb0EEEJNS5_IJSG_SG_SG_EEENS5_IJNSR_ISG_SC_EES1J_EEEaSI_aSI_NS1D_6fusion15FusionCallbacksIS1H_NS1L_17LinearCombinationIaiaiLNS_15FloatRoundStyleE2EEES1I_S1K_JEEENS4_5SM1004TMEM4LOAD26SM100_TMEM_LOAD_32dp32b32xENS4_13SM90_TMA_LOADES19_NS4_39AutoVectorizingCopyWithAssumedAlignmentILi128EEENS4_14SM90_TMA_STOREES19_S1X_S1X_EEEvvEEEEvNT_6ParamsE,"",@"SHT_CUDA_INFO"
	.sectionflags	@""
	.align	4


	//----- nvinfo : EIATTR_CUDA_API_VERSION
	.align		4
        /*0000*/ 	.byte	0x04, 0x37
        /*0002*/ 	.short	(.L_31 - .L_30)
.L_30:
        /*0004*/ 	.word	0x00000082


	//----- nvinfo : EIATTR_KPARAM_INFO
	.align		4
.L_31:
        /*0008*/ 	.byte	0x04, 0x17
        /*000a*/ 	.short	(.L_33 - .L_32)
.L_32:
        /*000c*/ 	.word	0x00000000
        /*0010*/ 	.short	0x0000
        /*0012*/ 	.short	0x0000
        /*0014*/ 	.byte	0x00, 0xf0, 0x01, 0x20


	//----- nvinfo : EIATTR_AT_ENTRY_FRAGMENTS
	.align		4
.L_33:
        /*0018*/ 	.byte	0x04, 0x4f
        /*001a*/ 	.short	(.L_35 - .L_34)


	//   ....[0]....
.L_34:
        /*001c*/ 	.word	0x00000007


	//----- nvinfo : EIATTR_RESERVED_SMEM_USED
	.align		4
.L_35:
        /*0020*/ 	.byte	0x01, 0x41
	.zero		2


	//----- nvinfo : EIATTR_SPARSE_MMA_MASK
	.align		4
        /*0024*/ 	.byte	0x03, 0x50
        /*0026*/ 	.short	0x0000


	//----- nvinfo : EIATTR_TCGEN05_2CTA_USED
	.align		4
        /*0028*/ 	.byte	0x01, 0x52
	.zero		2


	//----- nvinfo : EIATTR_MAXREG_COUNT
	.align		4
        /*002c*/ 	.byte	0x03, 0x1b
        /*002e*/ 	.short	0x00ff


	//----- nvinfo : EIATTR_NUM_BARRIERS
	.align		4
        /*0030*/ 	.byte	0x02, 0x4c
        /*0032*/ 	.byte	0x07
	.zero		1


	//----- nvinfo : EIATTR_EXTERNS
	.align		4
        /*0034*/ 	.byte	0x04, 0x0f
        /*0036*/ 	.short	(.L_37 - .L_36)


	//   ....[0]....
	.align		4
.L_36:
        /*0038*/ 	.word	index@(__assertfail)


	//----- nvinfo : EIATTR_MERCURY_ISA_VERSION
	.align		4
.L_37:
        /*003c*/ 	.byte	0x03, 0x5f
        /*003e*/ 	.short	0x0101


	//----- nvinfo : EIATTR_INT_WARP_WIDE_INSTR_OFFSETS
	.align		4
        /*0040*/ 	.byte	0x04, 0x31
        /*0042*/ 	.short	(.L_39 - .L_38)


	//   ....[0]....
.L_38:
        /*0044*/ 	.word	0x00001130


	//   ....[1]....
        /*0048*/ 	.word	0x000011d0


	//   ....[2]....
        /*004c*/ 	.word	0x00005790


	//   ....[3]....
        /*0050*/ 	.word	0x000057c0


	//   ....[4]....
        /*0054*/ 	.word	0x000057e0


	//   ....[5]....
        /*0058*/ 	.word	0x00006310


	//   ....[6]....
        /*005c*/ 	.word	0x000063c0


	//----- nvinfo : EIATTR_COOP_GROUP_MASK_REGIDS
	.align		4
.L_39:
        /*0060*/ 	.byte	0x04, 0x29
        /*0062*/ 	.short	(.L_41 - .L_40)


	//   ....[0]....
.L_40:
        /*0064*/ 	.word	0xffffffff


	//   ....[1]....
        /*0068*/ 	.word	0xffffffff


	//   ....[2]....
        /*006c*/ 	.word	0xffffffff


	//   ....[3]....
        /*0070*/ 	.word	0xffffffff


	//   ....[4]....
        /*0074*/ 	.word	0xffffffff


	//   ....[5]....
        /*0078*/ 	.word	0xffffffff


	//   ....[6]....
        /*007c*/ 	.word	0xffffffff


	//   ....[7]....
        /*0080*/ 	.word	0xffffffff


	//   ....[8]....
        /*0084*/ 	.word	0xffffffff


	//   ....[9]....
        /*0088*/ 	.word	0xffffffff


	//   ....[10]....
        /*008c*/ 	.word	0xffffffff


	//   ....[11]....
        /*0090*/ 	.word	0xffffffff


	//   ....[12]....
        /*0094*/ 	.word	0xffffffff


	//   ....[13]....
        /*0098*/ 	.word	0xffffffff


	//----- nvinfo : EIATTR_COOP_GROUP_INSTR_OFFSETS
	.align		4
.L_41:
        /*009c*/ 	.byte	0x04, 0x28
        /*009e*/ 	.short	(.L_43 - .L_42)


	//   ....[0]....
.L_42:
        /*00a0*/ 	.word	0x000000b0


	//   ....[1]....
        /*00a4*/ 	.word	0x00000510


	//   ....[2]....
        /*00a8*/ 	.word	0x00000b00


	//   ....[3]....
        /*00ac*/ 	.word	0x00000c30


	//   ....[4]....
        /*00b0*/ 	.word	0x00000d20


	//   ....[5]....
        /*00b4*/ 	.word	0x00000e80


	//   ....[6]....
        /*00b8*/ 	.word	0x00001010


	//   ....[7]....
        /*00bc*/ 	.word	0x00001250


	//   ....[8]....
        /*00c0*/ 	.word	0x000025b0


	//   ....[9]....
        /*00c4*/ 	.word	0x00004650


	//   ....[10]....
        /*00c8*/ 	.word	0x00004b20


	//   ....[11]....
        /*00cc*/ 	.word	0x00004b50


	//   ....[12]....
        /*00d0*/ 	.word	0x00005690


	//   ....[13]....
        /*00d4*/ 	.word	0x000058a0


	//----- nvinfo : EIATTR_VRC_CTA_INIT_COUNT
	.align		4
.L_43:
        /*00d8*/ 	.byte	0x02, 0x4a
        /*00da*/ 	.byte	0x80
	.zero		1


	//----- nvinfo : EIATTR_SYSCALL_OFFSETS
	.align		4
        /*00dc*/ 	.byte	0x04, 0x46
        /*00de*/ 	.short	(.L_45 - .L_44)


	//   ....[0]....
.L_44:
        /*00e0*/ 	.word	0x00006f30


	//   ....[1]....
        /*00e4*/ 	.word	0x00007070


	//   ....[2]....
        /*00e8*/ 	.word	0x000077a0


	//----- nvinfo : EIATTR_MBARRIER_INSTR_OFFSETS
	.align		4
.L_45:
        /*00ec*/ 	.byte	0x04, 0x39
        /*00ee*/ 	.short	(.L_47 - .L_46)


	//   ....[0]....
.L_46:
        /*00f0*/ 	.word	0x00000660
        /*00f4*/ 	.word	0x000000ff
        /*00f8*/ 	.word	0x00000000
        /*00fc*/ 	.short	0x0100
        /*00fe*/ 	.byte	0x04
	.zero		1


	//   ....[1]....
        /*0100*/ 	.word	0x00000670
        /*0104*/ 	.word	0x000000ff
        /*0108*/ 	.word	0x00000120
        /*010c*/ 	.short	0x0100
        /*010e*/ 	.byte	0x04
	.zero		1


	//   ....[2]....
        /*0110*/ 	.word	0x00000680
        /*0114*/ 	.word	0x000000ff
        /*0118*/ 	.word	0x00000008
        /*011c*/ 	.short	0x0100
        /*011e*/ 	.byte	0x04
	.zero		1


	//   ....[3]....
        /*0120*/ 	.word	0x00000690
        /*0124*/ 	.word	0x000000ff
        /*0128*/ 	.word	0x00000128
        /*012c*/ 	.short	0x0100
        /*012e*/ 	.byte	0x04
	.zero		1


	//   ....[4]....
        /*0130*/ 	.word	0x000006a0
        /*0134*/ 	.word	0x000000ff
        /*0138*/ 	.word	0x00000010
        /*013c*/ 	.short	0x0100
        /*013e*/ 	.byte	0x04
	.zero		1


	//   ....[5]....
        /*0140*/ 	.word	0x000006b0
        /*0144*/ 	.word	0x000000ff
        /*0148*/ 	.word	0x00000130
        /*014c*/ 	.short	0x0100
        /*014e*/ 	.byte	0x04
	.zero		1


	//   ....[6]....
        /*0150*/ 	.word	0x000006c0
        /*0154*/ 	.word	0x000000ff
        /*0158*/ 	.word	0x00000018
        /*015c*/ 	.short	0x0100
        /*015e*/ 	.byte	0x04
	.zero		1


	//   ....[7]....
        /*0160*/ 	.word	0x000006d0
        /*0164*/ 	.word	0x000000ff
        /*0168*/ 	.word	0x00000138
        /*016c*/ 	.short	0x0100
        /*016e*/ 	.byte	0x04
	.zero		1


	//   ....[8]....
        /*0170*/ 	.word	0x000006e0
        /*0174*/ 	.word	0x000000ff
        /*0178*/ 	.word	0x00000020
        /*017c*/ 	.short	0x0100
        /*017e*/ 	.byte	0x04
	.zero		1


	//   ....[9]....
        /*0180*/ 	.word	0x000006f0
        /*0184*/ 	.word	0x000000ff
        /*0188*/ 	.word	0x00000140
        /*018c*/ 	.short	0x0100
        /*018e*/ 	.byte	0x04
	.zero		1


	//   ....[10]....
        /*0190*/ 	.word	0x00000700
        /*0194*/ 	.word	0x000000ff
        /*0198*/ 	.word	0x00000028
        /*019c*/ 	.short	0x0100
        /*019e*/ 	.byte	0x04
	.zero		1


	//   ....[11]....
        /*01a0*/ 	.word	0x00000710
        /*01a4*/ 	.word	0x000000ff
        /*01a8*/ 	.word	0x00000148
        /*01ac*/ 	.short	0x0100
        /*01ae*/ 	.byte	0x04
	.zero		1


	//   ....[12]....
        /*01b0*/ 	.word	0x00000720
        /*01b4*/ 	.word	0x000000ff
        /*01b8*/ 	.word	0x00000030
        /*01bc*/ 	.short	0x0100
        /*01be*/ 	.byte	0x04
	.zero		1


	//   ....[13]....
        /*01c0*/ 	.word	0x00000730
        /*01c4*/ 	.word	0x000000ff
        /*01c8*/ 	.word	0x00000150
        /*01cc*/ 	.short	0x0100
        /*01ce*/ 	.byte	0x04
	.zero		1


	//   ....[14]....
        /*01d0*/ 	.word	0x00000740
        /*01d4*/ 	.word	0x000000ff
        /*01d8*/ 	.word	0x00000038
        /*01dc*/ 	.short	0x0100
        /*01de*/ 	.byte	0x04
	.zero		1


	//   ....[15]....
        /*01e0*/ 	.word	0x00000750
        /*01e4*/ 	.word	0x000000ff
        /*01e8*/ 	.word	0x00000158
        /*01ec*/ 	.short	0x0100
        /*01ee*/ 	.byte	0x04
	.zero		1


	//   ....[16]....
        /*01f0*/ 	.word	0x00000760
        /*01f4*/ 	.word	0x000000ff
        /*01f8*/ 	.word	0x00000040
        /*01fc*/ 	.short	0x0100
        /*01fe*/ 	.byte	0x04
	.zero		1


	//   ....[17]....
        /*0200*/ 	.word	0x00000770
        /*0204*/ 	.word	0x000000ff
        /*0208*/ 	.word	0x00000160
        /*020c*/ 	.short	0x0100
        /*020e*/ 	.byte	0x04
	.zero		1


	//   ....[18]....
        /*0210*/ 	.word	0x00000780
        /*0214*/ 	.word	0x000000ff
        /*0218*/ 	.word	0x00000048
        /*021c*/ 	.short	0x0100
        /*021e*/ 	.byte	0x04
	.zero		1


	//   ....[19]....
        /*0220*/ 	.word	0x00000790
        /*0224*/ 	.word	0x000000ff
        /*0228*/ 	.word	0x00000168
        /*022c*/ 	.short	0x0100
        /*022e*/ 	.byte	0x04
	.zero		1


	//   ....[20]....
        /*0230*/ 	.word	0x000007a0
        /*0234*/ 	.word	0x000000ff
        /*0238*/ 	.word	0x00000050
        /*023c*/ 	.short	0x0100
        /*023e*/ 	.byte	0x04
	.zero		1


	//   ....[21]....
        /*0240*/ 	.word	0x000007b0
        /*0244*/ 	.word	0x000000ff
        /*0248*/ 	.word	0x00000170
        /*024c*/ 	.short	0x0100
        /*024e*/ 	.byte	0x04
	.zero		1


	//   ....[22]....
        /*0250*/ 	.word	0x000007c0
        /*0254*/ 	.word	0x000000ff
        /*0258*/ 	.word	0x00000058
        /*025c*/ 	.short	0x0100
        /*025e*/ 	.byte	0x04
	.zero		1


	//   ....[23]....
        /*0260*/ 	.word	0x000007d0
        /*0264*/ 	.word	0x000000ff
        /*0268*/ 	.word	0x00000178
        /*026c*/ 	.short	0x0100
        /*026e*/ 	.byte	0x04
	.zero		1


	//   ....[24]....
        /*0270*/ 	.word	0x000007e0
        /*0274*/ 	.word	0x000000ff
        /*0278*/ 	.word	0x00000060
        /*027c*/ 	.short	0x0100
        /*027e*/ 	.byte	0x04
	.zero		1


	//   ....[25]....
        /*0280*/ 	.word	0x000007f0
        /*0284*/ 	.word	0x000000ff
        /*0288*/ 	.word	0x00000180
        /*028c*/ 	.short	0x0100
        /*028e*/ 	.byte	0x04
	.zero		1


	//   ....[26]....
        /*0290*/ 	.word	0x00000800
        /*0294*/ 	.word	0x000000ff
        /*0298*/ 	.word	0x00000068
        /*029c*/ 	.short	0x0100
        /*029e*/ 	.byte	0x04
	.zero		1


	//   ....[27]....
        /*02a0*/ 	.word	0x00000810
        /*02a4*/ 	.word	0x000000ff
        /*02a8*/ 	.word	0x00000188
        /*02ac*/ 	.short	0x0100
        /*02ae*/ 	.byte	0x04
	.zero		1


	//   ....[28]....
        /*02b0*/ 	.word	0x00000820
        /*02b4*/ 	.word	0x000000ff
        /*02b8*/ 	.word	0x00000070
        /*02bc*/ 	.short	0x0100
        /*02be*/ 	.byte	0x04
	.zero		1


	//   ....[29]....
        /*02c0*/ 	.word	0x00000830
        /*02c4*/ 	.word	0x000000ff
        /*02c8*/ 	.word	0x00000190
        /*02cc*/ 	.short	0x0100
        /*02ce*/ 	.byte	0x04
	.zero		1


	//   ....[30]....
        /*02d0*/ 	.word	0x00000840
        /*02d4*/ 	.word	0x000000ff
        /*02d8*/ 	.word	0x00000078
        /*02dc*/ 	.short	0x0100
        /*02de*/ 	.byte	0x04
	.zero		1


	//   ....[31]....
        /*02e0*/ 	.word	0x00000850
        /*02e4*/ 	.word	0x000000ff
        /*02e8*/ 	.word	0x00000198
        /*02ec*/ 	.short	0x0100
        /*02ee*/ 	.byte	0x04
	.zero		1


	//   ....[32]....
        /*02f0*/ 	.word	0x00000860
        /*02f4*/ 	.word	0x000000ff
        /*02f8*/ 	.word	0x00000080
        /*02fc*/ 	.short	0x0100
        /*02fe*/ 	.byte	0x04
	.zero		1


	//   ....[33]....
        /*0300*/ 	.word	0x00000870
        /*0304*/ 	.word	0x000000ff
        /*0308*/ 	.word	0x000001a0
        /*030c*/ 	.short	0x0100
        /*030e*/ 	.byte	0x04
	.zero		1


	//   ....[34]....
        /*0310*/ 	.word	0x00000880
        /*0314*/ 	.word	0x000000ff
        /*0318*/ 	.word	0x00000088
        /*031c*/ 	.short	0x0100
        /*031e*/ 	.byte	0x04
	.zero		1


	//   ....[35]....
        /*0320*/ 	.word	0x00000890
        /*0324*/ 	.word	0x000000ff
        /*0328*/ 	.word	0x000001a8
        /*032c*/ 	.short	0x0100
        /*032e*/ 	.byte	0x04
	.zero		1


	//   ....[36]....
        /*0330*/ 	.word	0x000008a0
        /*0334*/ 	.word	0x000000ff
        /*0338*/ 	.word	0x00000090
        /*033c*/ 	.short	0x0100
        /*033e*/ 	.byte	0x04
	.zero		1


	//   ....[37]....
        /*0340*/ 	.word	0x000008b0
        /*0344*/ 	.word	0x000000ff
        /*0348*/ 	.word	0x000001b0
        /*034c*/ 	.short	0x0100
        /*034e*/ 	.byte	0x04
	.zero		1


	//   ....[38]....
        /*0350*/ 	.word	0x000008c0
        /*0354*/ 	.word	0x000000ff
        /*0358*/ 	.word	0x00000098
        /*035c*/ 	.short	0x0100
        /*035e*/ 	.byte	0x04
	.zero		1


	//   ....[39]....
        /*0360*/ 	.word	0x000008d0
        /*0364*/ 	.word	0x000000ff
        /*0368*/ 	.word	0x000001b8
        /*036c*/ 	.short	0x0100
        /*036e*/ 	.byte	0x04
	.zero		1


	//   ....[40]....
        /*0370*/ 	.word	0x000008e0
        /*0374*/ 	.word	0x000000ff
        /*0378*/ 	.word	0x000000a0
        /*037c*/ 	.short	0x0100
        /*037e*/ 	.byte	0x04
	.zero		1


	//   ....[41]....
        /*0380*/ 	.word	0x000008f0
        /*0384*/ 	.word	0x000000ff
        /*0388*/ 	.word	0x000001c0
        /*038c*/ 	.short	0x0100
        /*038e*/ 	.byte	0x04
	.zero		1


	//   ....[42]....
        /*0390*/ 	.word	0x00000900
        /*0394*/ 	.word	0x000000ff
        /*0398*/ 	.word	0x000000a8
        /*039c*/ 	.short	0x0100
        /*039e*/ 	.byte	0x04
	.zero		1


	//   ....[43]....
        /*03a0*/ 	.word	0x00000910
        /*03a4*/ 	.word	0x000000ff
        /*03a8*/ 	.word	0x000001c8
        /*03ac*/ 	.short	0x0100
        /*03ae*/ 	.byte	0x04
	.zero		1


	//   ....[44]....
        /*03b0*/ 	.word	0x00000920
        /*03b4*/ 	.word	0x000000ff
        /*03b8*/ 	.word	0x000000b0
        /*03bc*/ 	.short	0x0100
        /*03be*/ 	.byte	0x04
	.zero		1


	//   ....[45]....
        /*03c0*/ 	.word	0x00000930
        /*03c4*/ 	.word	0x000000ff
        /*03c8*/ 	.word	0x000001d0
        /*03cc*/ 	.short	0x0100
        /*03ce*/ 	.byte	0x04
	.zero		1


	//   ....[46]....
        /*03d0*/ 	.word	0x00000940
        /*03d4*/ 	.word	0x000000ff
        /*03d8*/ 	.word	0x000000b8
        /*03dc*/ 	.short	0x0100
        /*03de*/ 	.byte	0x04
	.zero		1


	//   ....[47]....
        /*03e0*/ 	.word	0x00000950
        /*03e4*/ 	.word	0x000000ff
        /*03e8*/ 	.word	0x000001d8
        /*03ec*/ 	.short	0x0100
        /*03ee*/ 	.byte	0x04
	.zero		1


	//   ....[48]....
        /*03f0*/ 	.word	0x00000960
        /*03f4*/ 	.word	0x000000ff
        /*03f8*/ 	.word	0x000000c0
        /*03fc*/ 	.short	0x0100
        /*03fe*/ 	.byte	0x04
	.zero		1


	//   ....[49]....
        /*0400*/ 	.word	0x00000970
        /*0404*/ 	.word	0x000000ff
        /*0408*/ 	.word	0x000001e0
        /*040c*/ 	.short	0x0100
        /*040e*/ 	.byte	0x04
	.zero		1


	//   ....[50]....
        /*0410*/ 	.word	0x00000980
        /*0414*/ 	.word	0x000000ff
        /*0418*/ 	.word	0x000000c8
        /*041c*/ 	.short	0x0100
        /*041e*/ 	.byte	0x04
	.zero		1


	//   ....[51]....
        /*0420*/ 	.word	0x00000990
        /*0424*/ 	.word	0x000000ff
        /*0428*/ 	.word	0x000001e8
        /*042c*/ 	.short	0x0100
        /*042e*/ 	.byte	0x04
	.zero		1


	//   ....[52]....
        /*0430*/ 	.word	0x000009a0
        /*0434*/ 	.word	0x000000ff
        /*0438*/ 	.word	0x000000d0
        /*043c*/ 	.short	0x0100
        /*043e*/ 	.byte	0x04
	.zero		1


	//   ....[53]....
        /*0440*/ 	.word	0x000009b0
        /*0444*/ 	.word	0x000000ff
        /*0448*/ 	.word	0x000001f0
        /*044c*/ 	.short	0x0100
        /*044e*/ 	.byte	0x04
	.zero		1


	//   ....[54]....
        /*0450*/ 	.word	0x000009c0
        /*0454*/ 	.word	0x000000ff
        /*0458*/ 	.word	0x000000d8
        /*045c*/ 	.short	0x0100
        /*045e*/ 	.byte	0x04
	.zero		1


	//   ....[55]....
        /*0460*/ 	.word	0x000009d0
        /*0464*/ 	.word	0x000000ff
        /*0468*/ 	.word	0x000001f8
        /*046c*/ 	.short	0x0100
        /*046e*/ 	.byte	0x04
	.zero		1


	//   ....[56]....
        /*0470*/ 	.word	0x000009e0
        /*0474*/ 	.word	0x000000ff
        /*0478*/ 	.word	0x000000e0
        /*047c*/ 	.short	0x0100
        /*047e*/ 	.byte	0x04
	.zero		1


	//   ....[57]....
        /*0480*/ 	.word	0x000009f0
        /*0484*/ 	.word	0x000000ff
        /*0488*/ 	.word	0x00000200
        /*048c*/ 	.short	0x0100
        /*048e*/ 	.byte	0x04
	.zero		1


	//   ....[58]....
        /*0490*/ 	.word	0x00000a00
        /*0494*/ 	.word	0x000000ff
        /*0498*/ 	.word	0x000000e8
        /*049c*/ 	.short	0x0100
        /*049e*/ 	.byte	0x04
	.zero		1


	//   ....[59]....
        /*04a0*/ 	.word	0x00000a10
        /*04a4*/ 	.word	0x000000ff
        /*04a8*/ 	.word	0x00000208
        /*04ac*/ 	.short	0x0100
        /*04ae*/ 	.byte	0x04
	.zero		1


	//   ....[60]....
        /*04b0*/ 	.word	0x00000a20
        /*04b4*/ 	.word	0x000000ff
        /*04b8*/ 	.word	0x000000f0
        /*04bc*/ 	.short	0x0100
        /*04be*/ 	.byte	0x04
	.zero		1


	//   ....[61]....
        /*04c0*/ 	.word	0x00000a30
        /*04c4*/ 	.word	0x000000ff
        /*04c8*/ 	.word	0x00000210
        /*04cc*/ 	.short	0x0100
        /*04ce*/ 	.byte	0x04
	.zero		1


	//   ....[62]....
        /*04d0*/ 	.word	0x00000a40
        /*04d4*/ 	.word	0x000000ff
        /*04d8*/ 	.word	0x000000f8
        /*04dc*/ 	.short	0x0100
        /*04de*/ 	.byte	0x04
	.zero		1


	//   ....[63]....
        /*04e0*/ 	.word	0x00000a50
        /*04e4*/ 	.word	0x000000ff
        /*04e8*/ 	.word	0x00000218
        /*04ec*/ 	.short	0x0100
        /*04ee*/ 	.byte	0x04
	.zero		1


	//   ....[64]....
        /*04f0*/ 	.word	0x00000a60
        /*04f4*/ 	.word	0x000000ff
        /*04f8*/ 	.word	0x00000100
        /*04fc*/ 	.short	0x0100
        /*04fe*/ 	.byte	0x04
	.zero		1


	//   ....[65]....
        /*0500*/ 	.word	0x00000a70
        /*0504*/ 	.word	0x000000ff
        /*0508*/ 	.word	0x00000220
        /*050c*/ 	.short	0x0100
        /*050e*/ 	.byte	0x04
	.zero		1


	//   ....[66]....
        /*0510*/ 	.word	0x00000a80
        /*0514*/ 	.word	0x000000ff
        /*0518*/ 	.word	0x00000108
        /*051c*/ 	.short	0x0100
        /*051e*/ 	.byte	0x04
	.zero		1


	//   ....[67]....
        /*0520*/ 	.word	0x00000a90
        /*0524*/ 	.word	0x000000ff
        /*0528*/ 	.word	0x00000228
        /*052c*/ 	.short	0x0100
        /*052e*/ 	.byte	0x04
	.zero		1


	//   ....[68]....
        /*0530*/ 	.word	0x00000aa0
        /*0534*/ 	.word	0x000000ff
        /*0538*/ 	.word	0x00000110
        /*053c*/ 	.short	0x0100
        /*053e*/ 	.byte	0x04
	.zero		1


	//   ....[69]....
        /*0540*/ 	.word	0x00000ab0
        /*0544*/ 	.word	0x000000ff
        /*0548*/ 	.word	0x00000230
        /*054c*/ 	.short	0x0100
        /*054e*/ 	.byte	0x04
	.zero		1


	//   ....[70]....
        /*0550*/ 	.word	0x00000ac0
        /*0554*/ 	.word	0x000000ff
        /*0558*/ 	.word	0x00000118
        /*055c*/ 	.short	0x0100
        /*055e*/ 	.byte	0x04
	.zero		1


	//   ....[71]....
        /*0560*/ 	.word	0x00000ad0
        /*0564*/ 	.word	0x000000ff
        /*0568*/ 	.word	0x00000238
        /*056c*/ 	.short	0x0100
        /*056e*/ 	.byte	0x04
	.zero		1


	//   ....[72]....
        /*0570*/ 	.word	0x00000c00
        /*0574*/ 	.word	0x000000ff
        /*0578*/ 	.word	0x00000240
        /*057c*/ 	.short	0x0100
        /*057e*/ 	.byte	0x04
	.zero		1


	//   ....[73]....
        /*0580*/ 	.word	0x00000c10
        /*0584*/ 	.word	0x000000ff
        /*0588*/ 	.word	0x00000248
        /*058c*/ 	.short	0x0100
        /*058e*/ 	.byte	0x04
	.zero		1


	//   ....[74]....
        /*0590*/ 	.word	0x00000cf0
        /*0594*/ 	.word	0x000000ff
        /*0598*/ 	.word	0x00000250
        /*059c*/ 	.short	0x0100
        /*059e*/ 	.byte	0x06
	.zero		1


	//   ....[75]....
        /*05a0*/ 	.word	0x00000d00
        /*05a4*/ 	.word	0x000000ff
        /*05a8*/ 	.word	0x00000258
        /*05ac*/ 	.short	0x0100
        /*05ae*/ 	.byte	0x06
	.zero		1


	//   ....[76]....
        /*05b0*/ 	.word	0x00000e30
        /*05b4*/ 	.word	0x000000ff
        /*05b8*/ 	.word	0x00000260
        /*05bc*/ 	.short	0x0100
        /*05be*/ 	.byte	0x06
	.zero		1


	//   ....[77]....
        /*05c0*/ 	.word	0x00000e40
        /*05c4*/ 	.word	0x000000ff
        /*05c8*/ 	.word	0x00000270
        /*05cc*/ 	.short	0x0100
        /*05ce*/ 	.byte	0x06
	.zero		1


	//   ....[78]....
        /*05d0*/ 	.word	0x00000e50
        /*05d4*/ 	.word	0x000000ff
        /*05d8*/ 	.word	0x00000268
        /*05dc*/ 	.short	0x0100
        /*05de*/ 	.byte	0x06
	.zero		1


	//   ....[79]....
        /*05e0*/ 	.word	0x00000e60
        /*05e4*/ 	.word	0x000000ff
        /*05e8*/ 	.word	0x00000278
        /*05ec*/ 	.short	0x0100
        /*05ee*/ 	.byte	0x06
	.zero		1


	//   ....[80]....
        /*05f0*/ 	.word	0x00000f80
        /*05f4*/ 	.word	0x000000ff
        /*05f8*/ 	.word	0x00000280
        /*05fc*/ 	.short	0x0100
        /*05fe*/ 	.byte	0x04
	.zero		1


	//   ....[81]....
        /*0600*/ 	.word	0x00000f90
        /*0604*/ 	.word	0x000000ff
        /*0608*/ 	.word	0x000002a0
        /*060c*/ 	.short	0x0100
        /*060e*/ 	.byte	0x04
	.zero		1


	//   ....[82]....
        /*0610*/ 	.word	0x00000fa0
        /*0614*/ 	.word	0x000000ff
        /*0618*/ 	.word	0x00000288
        /*061c*/ 	.short	0x0100
        /*061e*/ 	.byte	0x04
	.zero		1


	//   ....[83]....
        /*0620*/ 	.word	0x00000fb0
        /*0624*/ 	.word	0x000000ff
        /*0628*/ 	.word	0x000002a8
        /*062c*/ 	.short	0x0100
        /*062e*/ 	.byte	0x04
	.zero		1


	//   ....[84]....
        /*0630*/ 	.word	0x00000fc0
        /*0634*/ 	.word	0x000000ff
        /*0638*/ 	.word	0x00000290
        /*063c*/ 	.short	0x0100
        /*063e*/ 	.byte	0x04
	.zero		1


	//   ....[85]....
        /*0640*/ 	.word	0x00000fd0
        /*0644*/ 	.word	0x000000ff
        /*0648*/ 	.word	0x000002b0
        /*064c*/ 	.short	0x0100
        /*064e*/ 	.byte	0x04
	.zero		1


	//   ....[86]....
        /*0650*/ 	.word	0x00000fe0
        /*0654*/ 	.word	0x000000ff
        /*0658*/ 	.word	0x00000298
        /*065c*/ 	.short	0x0100
        /*065e*/ 	.byte	0x04
	.zero		1


	//   ....[87]....
        /*0660*/ 	.word	0x00000ff0
        /*0664*/ 	.word	0x000000ff
        /*0668*/ 	.word	0x000002b8
        /*066c*/ 	.short	0x0100
        /*066e*/ 	.byte	0x04
	.zero		1


	//   ....[88]....
        /*0670*/ 	.word	0x000010e0
        /*0674*/ 	.word	0x000000ff
        /*0678*/ 	.word	0x000002c0
        /*067c*/ 	.short	0x0100
        /*067e*/ 	.byte	0x04
	.zero		1


	//   ....[89]....
        /*0680*/ 	.word	0x000010f0
        /*0684*/ 	.word	0x000000ff
        /*0688*/ 	.word	0x000002d0
        /*068c*/ 	.short	0x0100
        /*068e*/ 	.byte	0x04
	.zero		1


	//   ....[90]....
        /*0690*/ 	.word	0x00001100
        /*0694*/ 	.word	0x000000ff
        /*0698*/ 	.word	0x000002c8
        /*069c*/ 	.short	0x0100
        /*069e*/ 	.byte	0x04
	.zero		1


	//   ....[91]....
        /*06a0*/ 	.word	0x00001110
        /*06a4*/ 	.word	0x000000ff
        /*06a8*/ 	.word	0x000002d8
        /*06ac*/ 	.short	0x0100
        /*06ae*/ 	.byte	0x04
	.zero		1


	//   ....[92]....
        /*06b0*/ 	.word	0x00001210
        /*06b4*/ 	.word	0x000000ff
        /*06b8*/ 	.word	0x000002e0
        /*06bc*/ 	.short	0x0100
        /*06be*/ 	.byte	0x06
	.zero		1


	//   ....[93]....
        /*06c0*/ 	.word	0x00001dd0
        /*06c4*/ 	.word	0x00000000
        /*06c8*/ 	.word	0x000002d0
        /*06cc*/ 	.short	0x010a
        /*06ce*/ 	.byte	0xff
	.zero		1


	//   ....[94]....
        /*06d0*/ 	.word	0x00001e00
        /*06d4*/ 	.word	0x00000000
        /*06d8*/ 	.word	0x000002c0
        /*06dc*/ 	.short	0x0101
        /*06de*/ 	.byte	0xff
	.zero		1


	//   ....[95]....
        /*06e0*/ 	.word	0x00001ec0
        /*06e4*/ 	.word	0x000000ff
        /*06e8*/ 	.word	0x00000120
        /*06ec*/ 	.short	0x010a
        /*06ee*/ 	.byte	0x04
	.zero		1


	//   ....[96]....
        /*06f0*/ 	.word	0x00001f90
        /*06f4*/ 	.word	0x000000ff
        /*06f8*/ 	.word	0x00000120
        /*06fc*/ 	.short	0x010a
        /*06fe*/ 	.byte	0x21
	.zero		1


	//   ....[97]....
        /*0700*/ 	.word	0x00002150
        /*0704*/ 	.word	0x000000ff
        /*0708*/ 	.word	0x00000120
        /*070c*/ 	.short	0x010a
        /*070e*/ 	.byte	0x07
	.zero		1


	//   ....[98]....
        /*0710*/ 	.word	0x00002250
        /*0714*/ 	.word	0x000000ff
        /*0718*/ 	.word	0x00000258
        /*071c*/ 	.short	0x0101
        /*071e*/ 	.byte	0x06
	.zero		1


	//   ....[99]....
        /*0720*/ 	.word	0x00002270
        /*0724*/ 	.word	0x000000ff
        /*0728*/ 	.word	0x00000120
        /*072c*/ 	.short	0x010a
        /*072e*/ 	.byte	0x04
	.zero		1


	//   ....[100]....
        /*0730*/ 	.word	0x000022f0
        /*0734*/ 	.word	0x000000ff
        /*0738*/ 	.word	0x00000120
        /*073c*/ 	.short	0x010a
        /*073e*/ 	.byte	0x11
	.zero		1


	//   ....[101]....
        /*0740*/ 	.word	0x00002480
        /*0744*/ 	.word	0x000000ff
        /*0748*/ 	.word	0x00000120
        /*074c*/ 	.short	0x010a
        /*074e*/ 	.byte	0x08
	.zero		1


	//   ....[102]....
        /*0750*/ 	.word	0x000025e0
        /*0754*/ 	.word	0x00000003
        /*0758*/ 	.word	0x00000260
        /*075c*/ 	.short	0x010a
        /*075e*/ 	.byte	0xff
	.zero		1


	//   ....[103]....
        /*0760*/ 	.word	0x00002730
        /*0764*/ 	.word	0x00000000
        /*0768*/ 	.word	0x00000000
        /*076c*/ 	.short	0x0101
        /*076e*/ 	.byte	0xff
	.zero		1


	//   ....[104]....
        /*0770*/ 	.word	0x00002cd0
        /*0774*/ 	.word	0x000000ff
        /*0778*/ 	.word	0x00000000
        /*077c*/ 	.short	0x010a
        /*077e*/ 	.byte	0x04
	.zero		1


	//   ....[105]....
        /*0780*/ 	.word	0x00002d60
        /*0784*/ 	.word	0x000000ff
        /*0788*/ 	.word	0x00000000
        /*078c*/ 	.short	0x010a
        /*078e*/ 	.byte	0x05
	.zero		1


	//   ....[106]....
        /*0790*/ 	.word	0x00002df0
        /*0794*/ 	.word	0x000000ff
        /*0798*/ 	.word	0x00000000
        /*079c*/ 	.short	0x010a
        /*079e*/ 	.byte	0x05
	.zero		1


	//   ....[107]....
        /*07a0*/ 	.word	0x00002e80
        /*07a4*/ 	.word	0x000000ff
        /*07a8*/ 	.word	0x00000000
        /*07ac*/ 	.short	0x010a
        /*07ae*/ 	.byte	0x05
	.zero		1


	//   ....[108]....
        /*07b0*/ 	.word	0x00002f10
        /*07b4*/ 	.word	0x000000ff
        /*07b8*/ 	.word	0x00000000
        /*07bc*/ 	.short	0x010a
        /*07be*/ 	.byte	0x05
	.zero		1


	//   ....[109]....
        /*07c0*/ 	.word	0x00002fa0
        /*07c4*/ 	.word	0x000000ff
        /*07c8*/ 	.word	0x00000000
        /*07cc*/ 	.short	0x010a
        /*07ce*/ 	.byte	0x05
	.zero		1


	//   ....[110]....
        /*07d0*/ 	.word	0x00003030
        /*07d4*/ 	.word	0x000000ff
        /*07d8*/ 	.word	0x00000000
        /*07dc*/ 	.short	0x010a
        /*07de*/ 	.byte	0x05
	.zero		1


	//   ....[111]....
        /*07e0*/ 	.word	0x000030c0
        /*07e4*/ 	.word	0x000000ff
        /*07e8*/ 	.word	0x00000000
        /*07ec*/ 	.short	0x010a
        /*07ee*/ 	.byte	0x05
	.zero		1


	//   ....[112]....
        /*07f0*/ 	.word	0x00003150
        /*07f4*/ 	.word	0x000000ff
        /*07f8*/ 	.word	0x00000000
        /*07fc*/ 	.short	0x010a
        /*07fe*/ 	.byte	0x05
	.zero		1


	//   ....[113]....
        /*0800*/ 	.word	0x000031e0
        /*0804*/ 	.word	0x000000ff
        /*0808*/ 	.word	0x00000000
        /*080c*/ 	.short	0x010a
        /*080e*/ 	.byte	0x05
	.zero		1


	//   ....[114]....
        /*0810*/ 	.word	0x00003270
        /*0814*/ 	.word	0x000000ff
        /*0818*/ 	.word	0x00000000
        /*081c*/ 	.short	0x010a
        /*081e*/ 	.byte	0x05
	.zero		1


	//   ....[115]....
        /*0820*/ 	.word	0x00003300
        /*0824*/ 	.word	0x000000ff
        /*0828*/ 	.word	0x00000000
        /*082c*/ 	.short	0x010a
        /*082e*/ 	.byte	0x05
	.zero		1


	//   ....[116]....
        /*0830*/ 	.word	0x00003390
        /*0834*/ 	.word	0x000000ff
        /*0838*/ 	.word	0x00000000
        /*083c*/ 	.short	0x010a
        /*083e*/ 	.byte	0x05
	.zero		1


	//   ....[117]....
        /*0840*/ 	.word	0x00003420
        /*0844*/ 	.word	0x000000ff
        /*0848*/ 	.word	0x00000000
        /*084c*/ 	.short	0x010a
        /*084e*/ 	.byte	0x05
	.zero		1


	//   ....[118]....
        /*0850*/ 	.word	0x000034b0
        /*0854*/ 	.word	0x000000ff
        /*0858*/ 	.word	0x00000000
        /*085c*/ 	.short	0x010a
        /*085e*/ 	.byte	0x05
	.zero		1


	//   ....[119]....
        /*0860*/ 	.word	0x00003540
        /*0864*/ 	.word	0x000000ff
        /*0868*/ 	.word	0x00000000
        /*086c*/ 	.short	0x010a
        /*086e*/ 	.byte	0x05
	.zero		1


	//   ....[120]....
        /*0870*/ 	.word	0x000035d0
        /*0874*/ 	.word	0x000000ff
        /*0878*/ 	.word	0x00000000
        /*087c*/ 	.short	0x010a
        /*087e*/ 	.byte	0x05
	.zero		1


	//   ....[121]....
        /*0880*/ 	.word	0x00003660
        /*0884*/ 	.word	0x000000ff
        /*0888*/ 	.word	0x00000000
        /*088c*/ 	.short	0x010a
        /*088e*/ 	.byte	0x05
	.zero		1


	//   ....[122]....
        /*0890*/ 	.word	0x000036f0
        /*0894*/ 	.word	0x000000ff
        /*0898*/ 	.word	0x00000000
        /*089c*/ 	.short	0x010a
        /*089e*/ 	.byte	0x05
	.zero		1


	//   ....[123]....
        /*08a0*/ 	.word	0x00003780
        /*08a4*/ 	.word	0x000000ff
        /*08a8*/ 	.word	0x00000000
        /*08ac*/ 	.short	0x010a
        /*08ae*/ 	.byte	0x05
	.zero		1


	//   ....[124]....
        /*08b0*/ 	.word	0x00003810
        /*08b4*/ 	.word	0x000000ff
        /*08b8*/ 	.word	0x00000000
        /*08bc*/ 	.short	0x010a
        /*08be*/ 	.byte	0x05
	.zero		1


	//   ....[125]....
        /*08c0*/ 	.word	0x000038a0
        /*08c4*/ 	.word	0x000000ff
        /*08c8*/ 	.word	0x00000000
        /*08cc*/ 	.short	0x010a
        /*08ce*/ 	.byte	0x05
	.zero		1


	//   ....[126]....
        /*08d0*/ 	.word	0x00003930
        /*08d4*/ 	.word	0x000000ff
        /*08d8*/ 	.word	0x00000000
        /*08dc*/ 	.short	0x010a
        /*08de*/ 	.byte	0x05
	.zero		1


	//   ....[127]....
        /*08e0*/ 	.word	0x000039c0
        /*08e4*/ 	.word	0x000000ff
        /*08e8*/ 	.word	0x00000000
        /*08ec*/ 	.short	0x010a
        /*08ee*/ 	.byte	0x05
	.zero		1


	//   ....[128]....
        /*08f0*/ 	.word	0x00003a50
        /*08f4*/ 	.word	0x000000ff
        /*08f8*/ 	.word	0x00000000
        /*08fc*/ 	.short	0x010a
        /*08fe*/ 	.byte	0x05
	.zero		1


	//   ....[129]....
        /*0900*/ 	.word	0x00003ae0
        /*0904*/ 	.word	0x000000ff
        /*0908*/ 	.word	0x00000000
        /*090c*/ 	.short	0x010a
        /*090e*/ 	.byte	0x05
	.zero		1


	//   ....[130]....
        /*0910*/ 	.word	0x00003b70
        /*0914*/ 	.word	0x000000ff
        /*0918*/ 	.word	0x00000000
        /*091c*/ 	.short	0x010a
        /*091e*/ 	.byte	0x05
	.zero		1


	//   ....[131]....
        /*0920*/ 	.word	0x00003c00
        /*0924*/ 	.word	0x000000ff
        /*0928*/ 	.word	0x00000000
        /*092c*/ 	.short	0x010a
        /*092e*/ 	.byte	0x05
	.zero		1


	//   ....[132]....
        /*0930*/ 	.word	0x00003c90
        /*0934*/ 	.word	0x000000ff
        /*0938*/ 	.word	0x00000000
        /*093c*/ 	.short	0x010a
        /*093e*/ 	.byte	0x05
	.zero		1


	//   ....[133]....
        /*0940*/ 	.word	0x00003d20
        /*0944*/ 	.word	0x000000ff
        /*0948*/ 	.word	0x00000000
        /*094c*/ 	.short	0x010a
        /*094e*/ 	.byte	0x05
	.zero		1


	//   ....[134]....
        /*0950*/ 	.word	0x00003db0
        /*0954*/ 	.word	0x000000ff
        /*0958*/ 	.word	0x00000000
        /*095c*/ 	.short	0x010a
        /*095e*/ 	.byte	0x05
	.zero		1


	//   ....[135]....
        /*0960*/ 	.word	0x00003e40
        /*0964*/ 	.word	0x000000ff
        /*0968*/ 	.word	0x00000000
        /*096c*/ 	.short	0x010a
        /*096e*/ 	.byte	0x05
	.zero		1


	//   ....[136]....
        /*0970*/ 	.word	0x00003ed0
        /*0974*/ 	.word	0x000000ff
        /*0978*/ 	.word	0x00000000
        /*097c*/ 	.short	0x010a
        /*097e*/ 	.byte	0x05
	.zero		1


	//   ....[137]....
        /*0980*/ 	.word	0x00003f60
        /*0984*/ 	.word	0x000000ff
        /*0988*/ 	.word	0x00000000
        /*098c*/ 	.short	0x010a
        /*098e*/ 	.byte	0x05
	.zero		1


	//   ....[138]....
        /*0990*/ 	.word	0x00003ff0
        /*0994*/ 	.word	0x000000ff
        /*0998*/ 	.word	0x00000000
        /*099c*/ 	.short	0x010a
        /*099e*/ 	.byte	0x05
	.zero		1


	//   ....[139]....
        /*09a0*/ 	.word	0x00004090
        /*09a4*/ 	.word	0x00000000
        /*09a8*/ 	.word	0x00000000
        /*09ac*/ 	.short	0x010a
        /*09ae*/ 	.byte	0xff
	.zero		1


	//   ....[140]....
        /*09b0*/ 	.word	0x000041b0
        /*09b4*/ 	.word	0x00000002
        /*09b8*/ 	.word	0x000002c0
        /*09bc*/ 	.short	0x010a
        /*09be*/ 	.byte	0xff
	.zero		1


	//   ....[141]....
        /*09c0*/ 	.word	0x00004220
        /*09c4*/ 	.word	0x00000002
        /*09c8*/ 	.word	0x00000000
        /*09cc*/ 	.short	0x0101
        /*09ce*/ 	.byte	0xff
	.zero		1


	//   ....[142]....
        /*09d0*/ 	.word	0x00004240
        /*09d4*/ 	.word	0x000000ff
        /*09d8*/ 	.word	0x00000270
        /*09dc*/ 	.short	0x010a
        /*09de*/ 	.byte	0x04
	.zero		1


	//   ....[143]....
        /*09e0*/ 	.word	0x00004360
        /*09e4*/ 	.word	0x00000002
        /*09e8*/ 	.word	0x00000260
        /*09ec*/ 	.short	0x010a
        /*09ee*/ 	.byte	0xff
	.zero		1


	//   ....[144]....
        /*09f0*/ 	.word	0x00004460
        /*09f4*/ 	.word	0x00000002
        /*09f8*/ 	.word	0x00000000
        /*09fc*/ 	.short	0x0101
        /*09fe*/ 	.byte	0xff
	.zero		1


	//   ....[145]....
        /*0a00*/ 	.word	0x000044f0
        /*0a04*/ 	.word	0x000000ff
        /*0a08*/ 	.word	0x00000270
        /*0a0c*/ 	.short	0x0106
        /*0a0e*/ 	.byte	0x04
	.zero		1


	//   ....[146]....
        /*0a10*/ 	.word	0x00004510
        /*0a14*/ 	.word	0x000000ff
        /*0a18*/ 	.word	0x00000270
        /*0a1c*/ 	.short	0x010a
        /*0a1e*/ 	.byte	0x04
	.zero		1


	//   ....[147]....
        /*0a20*/ 	.word	0x000045a0
        /*0a24*/ 	.word	0x000000ff
        /*0a28*/ 	.word	0x00000270
        /*0a2c*/ 	.short	0x0106
        /*0a2e*/ 	.byte	0x07
	.zero		1


	//   ....[148]....
        /*0a30*/ 	.word	0x000045e0
        /*0a34*/ 	.word	0x00000000
        /*0a38*/ 	.word	0x00000270
        /*0a3c*/ 	.short	0x010a
        /*0a3e*/ 	.byte	0xff
	.zero		1


	//   ....[149]....
        /*0a40*/ 	.word	0x00004820
        /*0a44*/ 	.word	0x000000ff
        /*0a48*/ 	.word	0x00000008
        /*0a4c*/ 	.short	0x010a
        /*0a4e*/ 	.byte	0x05
	.zero		1


	//   ....[150]....
        /*0a50*/ 	.word	0x00004840
        /*0a54*/ 	.word	0x000000ff
        /*0a58*/ 	.word	0x00000008
        /*0a5c*/ 	.short	0x010a
        /*0a5e*/ 	.byte	0x05
	.zero		1


	//   ....[151]....
        /*0a60*/ 	.word	0x000049d0
        /*0a64*/ 	.word	0x000000ff
        /*0a68*/ 	.word	0x00000008
        /*0a6c*/ 	.short	0x010a
        /*0a6e*/ 	.byte	0x05
	.zero		1


	//   ....[152]....
        /*0a70*/ 	.word	0x000049f0
        /*0a74*/ 	.word	0x000000ff
        /*0a78*/ 	.word	0x00000008
        /*0a7c*/ 	.short	0x010a
        /*0a7e*/ 	.byte	0x05
	.zero		1


	//   ....[153]....
        /*0a80*/ 	.word	0x00004ab0
        /*0a84*/ 	.word	0x000000ff
        /*0a88*/ 	.word	0x00000000
        /*0a8c*/ 	.short	0x0101
        /*0a8e*/ 	.byte	0x04
	.zero		1


	//   ....[154]....
        /*0a90*/ 	.word	0x00004db0
        /*0a94*/ 	.word	0x00000000
        /*0a98*/ 	.word	0x00000260
        /*0a9c*/ 	.short	0x010a
        /*0a9e*/ 	.byte	0xff
	.zero		1


	//   ....[155]....
        /*0aa0*/ 	.word	0x00004e70
        /*0aa4*/ 	.word	0x00000000
        /*0aa8*/ 	.word	0x00000000
        /*0aac*/ 	.short	0x0101
        /*0aae*/ 	.byte	0xff
	.zero		1


	//   ....[156]....
        /*0ab0*/ 	.word	0x00004f30
        /*0ab4*/ 	.word	0x000000ff
        /*0ab8*/ 	.word	0x00000000
        /*0abc*/ 	.short	0x010a
        /*0abe*/ 	.byte	0x04
	.zero		1


	//   ....[157]....
        /*0ac0*/ 	.word	0x00004f40
        /*0ac4*/ 	.word	0x000000ff
        /*0ac8*/ 	.word	0x000002a0
        /*0acc*/ 	.short	0x010a
        /*0ace*/ 	.byte	0x17
	.zero		1


	//   ....[158]....
        /*0ad0*/ 	.word	0x00004ff0
        /*0ad4*/ 	.word	0x000000ff
        /*0ad8*/ 	.word	0x00000000
        /*0adc*/ 	.short	0x010a
        /*0ade*/ 	.byte	0x05
	.zero		1


	//   ....[159]....
        /*0ae0*/ 	.word	0x00005130
        /*0ae4*/ 	.word	0x000000ff
        /*0ae8*/ 	.word	0x00000000
        /*0aec*/ 	.short	0x010a
        /*0aee*/ 	.byte	0x04
	.zero		1


	//   ....[160]....
        /*0af0*/ 	.word	0x00005380
        /*0af4*/ 	.word	0x000000ff
        /*0af8*/ 	.word	0x00000000
        /*0afc*/ 	.short	0x010a
        /*0afe*/ 	.byte	0x04
	.zero		1


	//   ....[161]....
        /*0b00*/ 	.word	0x00005410
        /*0b04*/ 	.word	0x000000ff
        /*0b08*/ 	.word	0x00000000
        /*0b0c*/ 	.short	0x010a
        /*0b0e*/ 	.byte	0x05
	.zero		1


	//   ....[162]....
        /*0b10*/ 	.word	0x000054a0
        /*0b14*/ 	.word	0x000000ff
        /*0b18*/ 	.word	0x00000000
        /*0b1c*/ 	.short	0x010a
        /*0b1e*/ 	.byte	0x05
	.zero		1


	//   ....[163]....
        /*0b20*/ 	.word	0x00005540
        /*0b24*/ 	.word	0x00000000
        /*0b28*/ 	.word	0x00000000
        /*0b2c*/ 	.short	0x010a
        /*0b2e*/ 	.byte	0xff
	.zero		1


	//   ....[164]....
        /*0b30*/ 	.word	0x00005580
        /*0b34*/ 	.word	0x00000000
        /*0b38*/ 	.word	0x00000000
        /*0b3c*/ 	.short	0x010a
        /*0b3e*/ 	.byte	0xff
	.zero		1


	//   ....[165]....
        /*0b40*/ 	.word	0x000055f0
        /*0b44*/ 	.word	0x000000ff
        /*0b48*/ 	.word	0x00000000
        /*0b4c*/ 	.short	0x0101
        /*0b4e*/ 	.byte	0x04
	.zero		1


	//   ....[166]....
        /*0b50*/ 	.word	0x00005630
        /*0b54*/ 	.word	0x000000ff
        /*0b58*/ 	.word	0x000002e0
        /*0b5c*/ 	.short	0x010a
        /*0b5e*/ 	.byte	0x11
	.zero		1


	//   ....[167]....
        /*0b60*/ 	.word	0x00005680
        /*0b64*/ 	.word	0x000000ff
        /*0b68*/ 	.word	0x00000000
        /*0b6c*/ 	.short	0x0101
        /*0b6e*/ 	.byte	0x04
	.zero		1


	//   ....[168]....
        /*0b70*/ 	.word	0x00005af0
        /*0b74*/ 	.word	0x00000007
        /*0b78*/ 	.word	0x00000260
        /*0b7c*/ 	.short	0x010a
        /*0b7e*/ 	.byte	0xff
	.zero		1


	//   ....[169]....
        /*0b80*/ 	.word	0x00005c60
        /*0b84*/ 	.word	0x00000000
        /*0b88*/ 	.word	0x00000000
        /*0b8c*/ 	.short	0x0101
        /*0b8e*/ 	.byte	0xff
	.zero		1


	//   ....[170]....
        /*0b90*/ 	.word	0x000060d0
        /*0b94*/ 	.word	0x000000ff
        /*0b98*/ 	.word	0x00000258
        /*0b9c*/ 	.short	0x010a
        /*0b9e*/ 	.byte	0x11
	.zero		1


	//   ....[171]....
        /*0ba0*/ 	.word	0x00006250
        /*0ba4*/ 	.word	0x000000ff
        /*0ba8*/ 	.word	0x00000248
        /*0bac*/ 	.short	0x010a
        /*0bae*/ 	.byte	0x11
	.zero		1


	//   ....[172]....
        /*0bb0*/ 	.word	0x00006460
        /*0bb4*/ 	.word	0x000000ff
        /*0bb8*/ 	.word	0x00000240
        /*0bbc*/ 	.short	0x010b
        /*0bbe*/ 	.byte	0x11
	.zero		1


	//   ....[173]....
        /*0bc0*/ 	.word	0x00006470
        /*0bc4*/ 	.word	0x000000ff
        /*0bc8*/ 	.word	0x00000000
        /*0bcc*/ 	.short	0x0101
        /*0bce*/ 	.byte	0x37
	.zero		1


	//   ....[174]....
        /*0bd0*/ 	.word	0x000064b0
        /*0bd4*/ 	.word	0x00000000
        /*0bd8*/ 	.word	0x00000248
        /*0bdc*/ 	.short	0x010a
        /*0bde*/ 	.byte	0xff
	.zero		1


	//   ....[175]....
        /*0be0*/ 	.word	0x000067f0
        /*0be4*/ 	.word	0x00000003
        /*0be8*/ 	.word	0x00000260
        /*0bec*/ 	.short	0x010a
        /*0bee*/ 	.byte	0xff
	.zero		1


	//   ....[176]....
        /*0bf0*/ 	.word	0x00006970
        /*0bf4*/ 	.word	0x00000000
        /*0bf8*/ 	.word	0x00000000
        /*0bfc*/ 	.short	0x0101
        /*0bfe*/ 	.byte	0xff
	.zero		1


	//   ....[177]....
        /*0c00*/ 	.word	0x000073e0
        /*0c04*/ 	.word	0x000000ff
        /*0c08*/ 	.word	0x00000240
        /*0c0c*/ 	.short	0x010a
        /*0c0e*/ 	.byte	0x2c
	.zero		1


	//   ....[178]....
        /*0c10*/ 	.word	0x000073f0
        /*0c14*/ 	.word	0x00000053
        /*0c18*/ 	.word	0x00000280
        /*0c1c*/ 	.short	0x010a
        /*0c1e*/ 	.byte	0xff
	.zero		1


	//   ....[179]....
        /*0c20*/ 	.word	0x00007540
        /*0c24*/ 	.word	0x000000ff
        /*0c28*/ 	.word	0x00000240
        /*0c2c*/ 	.short	0x010a
        /*0c2e*/ 	.byte	0x2c
	.zero		1


	//   ....[180]....
        /*0c30*/ 	.word	0x00007620
        /*0c34*/ 	.word	0x000000ff
        /*0c38*/ 	.word	0x00000000
        /*0c3c*/ 	.short	0x0101
        /*0c3e*/ 	.byte	0x04
	.zero		1


	//   ....[181]....
        /*0c40*/ 	.word	0x00007680
        /*0c44*/ 	.word	0x00000053
        /*0c48*/ 	.word	0x00000280
        /*0c4c*/ 	.short	0x010a
        /*0c4e*/ 	.byte	0xff
	.zero		1


	//   ....[182]....
        /*0c50*/ 	.word	0x000078e0
        /*0c54*/ 	.word	0x00000053
        /*0c58*/ 	.word	0x00000000
        /*0c5c*/ 	.short	0x0101
        /*0c5e*/ 	.byte	0xff
	.zero		1


	//   ....[183]....
        /*0c60*/ 	.word	0x00008320
        /*0c64*/ 	.word	0x00000000
        /*0c68*/ 	.word	0x000002d0
        /*0c6c*/ 	.short	0x010a
        /*0c6e*/ 	.byte	0xff
	.zero		1


	//   ....[184]....
        /*0c70*/ 	.word	0x00008380
        /*0c74*/ 	.word	0x00000000
        /*0c78*/ 	.word	0x00000120
        /*0c7c*/ 	.short	0x010a
        /*0c7e*/ 	.byte	0xff
	.zero		1


	//   ....[185]....
        /*0c80*/ 	.word	0x000083e0
        /*0c84*/ 	.word	0x00000000
        /*0c88*/ 	.word	0x00000120
        /*0c8c*/ 	.short	0x010a
        /*0c8e*/ 	.byte	0xff
	.zero		1


	//   ....[186]....
        /*0c90*/ 	.word	0x00008430
        /*0c94*/ 	.word	0x00000003
        /*0c98*/ 	.word	0x00000260
        /*0c9c*/ 	.short	0x010a
        /*0c9e*/ 	.byte	0xff
	.zero		1


	//   ....[187]....
        /*0ca0*/ 	.word	0x00008490
        /*0ca4*/ 	.word	0x00000000
        /*0ca8*/ 	.word	0x00000000
        /*0cac*/ 	.short	0x010a
        /*0cae*/ 	.byte	0xff
	.zero		1


	//   ....[188]....
        /*0cb0*/ 	.word	0x000084f0
        /*0cb4*/ 	.word	0x00000000
        /*0cb8*/ 	.word	0x00000000
        /*0cbc*/ 	.short	0x010a
        /*0cbe*/ 	.byte	0xff
	.zero		1


	//   ....[189]....
        /*0cc0*/ 	.word	0x00008550
        /*0cc4*/ 	.word	0x00000000
        /*0cc8*/ 	.word	0x00000000
        /*0ccc*/ 	.short	0x010a
        /*0cce*/ 	.byte	0xff
	.zero		1


	//   ....[190]....
        /*0cd0*/ 	.word	0x000085b0
        /*0cd4*/ 	.word	0x00000000
        /*0cd8*/ 	.word	0x00000000
        /*0cdc*/ 	.short	0x010a
        /*0cde*/ 	.byte	0xff
	.zero		1


	//   ....[191]....
        /*0ce0*/ 	.word	0x00008610
        /*0ce4*/ 	.word	0x00000000
        /*0ce8*/ 	.word	0x00000000
        /*0cec*/ 	.short	0x010a
        /*0cee*/ 	.byte	0xff
	.zero		1


	//   ....[192]....
        /*0cf0*/ 	.word	0x00008670
        /*0cf4*/ 	.word	0x00000000
        /*0cf8*/ 	.word	0x00000000
        /*0cfc*/ 	.short	0x010a
        /*0cfe*/ 	.byte	0xff
	.zero		1


	//   ....[193]....
        /*0d00*/ 	.word	0x000086d0
        /*0d04*/ 	.word	0x00000000
        /*0d08*/ 	.word	0x00000000
        /*0d0c*/ 	.short	0x010a
        /*0d0e*/ 	.byte	0xff
	.zero		1


	//   ....[194]....
        /*0d10*/ 	.word	0x00008730
        /*0d14*/ 	.word	0x00000000
        /*0d18*/ 	.word	0x00000000
        /*0d1c*/ 	.short	0x010a
        /*0d1e*/ 	.byte	0xff
	.zero		1


	//   ....[195]....
        /*0d20*/ 	.word	0x00008790
        /*0d24*/ 	.word	0x00000000
        /*0d28*/ 	.word	0x00000000
        /*0d2c*/ 	.short	0x010a
        /*0d2e*/ 	.byte	0xff
	.zero		1


	//   ....[196]....
        /*0d30*/ 	.word	0x000087f0
        /*0d34*/ 	.word	0x00000000
        /*0d38*/ 	.word	0x00000000
        /*0d3c*/ 	.short	0x010a
        /*0d3e*/ 	.byte	0xff
	.zero		1


	//   ....[197]....
        /*0d40*/ 	.word	0x00008850
        /*0d44*/ 	.word	0x00000000
        /*0d48*/ 	.word	0x00000000
        /*0d4c*/ 	.short	0x010a
        /*0d4e*/ 	.byte	0xff
	.zero		1


	//   ....[198]....
        /*0d50*/ 	.word	0x000088b0
        /*0d54*/ 	.word	0x00000000
        /*0d58*/ 	.word	0x00000000
        /*0d5c*/ 	.short	0x010a
        /*0d5e*/ 	.byte	0xff
	.zero		1


	//   ....[199]....
        /*0d60*/ 	.word	0x00008910
        /*0d64*/ 	.word	0x00000000
        /*0d68*/ 	.word	0x00000000
        /*0d6c*/ 	.short	0x010a
        /*0d6e*/ 	.byte	0xff
	.zero		1


	//   ....[200]....
        /*0d70*/ 	.word	0x00008970
        /*0d74*/ 	.word	0x00000000
        /*0d78*/ 	.word	0x00000000
        /*0d7c*/ 	.short	0x010a
        /*0d7e*/ 	.byte	0xff
	.zero		1


	//   ....[201]....
        /*0d80*/ 	.word	0x000089d0
        /*0d84*/ 	.word	0x00000000
        /*0d88*/ 	.word	0x00000000
        /*0d8c*/ 	.short	0x010a
        /*0d8e*/ 	.byte	0xff
	.zero		1


	//   ....[202]....
        /*0d90*/ 	.word	0x00008a30
        /*0d94*/ 	.word	0x00000000
        /*0d98*/ 	.word	0x00000000
        /*0d9c*/ 	.short	0x010a
        /*0d9e*/ 	.byte	0xff
	.zero		1


	//   ....[203]....
        /*0da0*/ 	.word	0x00008a90
        /*0da4*/ 	.word	0x00000000
        /*0da8*/ 	.word	0x00000000
        /*0dac*/ 	.short	0x010a
        /*0dae*/ 	.byte	0xff
	.zero		1


	//   ....[204]....
        /*0db0*/ 	.word	0x00008af0
        /*0db4*/ 	.word	0x00000000
        /*0db8*/ 	.word	0x00000000
        /*0dbc*/ 	.short	0x010a
        /*0dbe*/ 	.byte	0xff
	.zero		1


	//   ....[205]....
        /*0dc0*/ 	.word	0x00008b50
        /*0dc4*/ 	.word	0x00000000
        /*0dc8*/ 	.word	0x00000000
        /*0dcc*/ 	.short	0x010a
        /*0dce*/ 	.byte	0xff
	.zero		1


	//   ....[206]....
        /*0dd0*/ 	.word	0x00008bb0
        /*0dd4*/ 	.word	0x00000000
        /*0dd8*/ 	.word	0x00000000
        /*0ddc*/ 	.short	0x010a
        /*0dde*/ 	.byte	0xff
	.zero		1


	//   ....[207]....
        /*0de0*/ 	.word	0x00008c10
        /*0de4*/ 	.word	0x00000000
        /*0de8*/ 	.word	0x00000000
        /*0dec*/ 	.short	0x010a
        /*0dee*/ 	.byte	0xff
	.zero		1


	//   ....[208]....
        /*0df0*/ 	.word	0x00008c70
        /*0df4*/ 	.word	0x00000000
        /*0df8*/ 	.word	0x00000000
        /*0dfc*/ 	.short	0x010a
        /*0dfe*/ 	.byte	0xff
	.zero		1


	//   ....[209]....
        /*0e00*/ 	.word	0x00008cd0
        /*0e04*/ 	.word	0x00000000
        /*0e08*/ 	.word	0x00000000
        /*0e0c*/ 	.short	0x010a
        /*0e0e*/ 	.byte	0xff
	.zero		1


	//   ....[210]....
        /*0e10*/ 	.word	0x00008d30
        /*0e14*/ 	.word	0x00000000
        /*0e18*/ 	.word	0x00000000
        /*0e1c*/ 	.short	0x010a
        /*0e1e*/ 	.byte	0xff
	.zero		1


	//   ....[211]....
        /*0e20*/ 	.word	0x00008d90
        /*0e24*/ 	.word	0x00000000
        /*0e28*/ 	.word	0x00000000
        /*0e2c*/ 	.short	0x010a
        /*0e2e*/ 	.byte	0xff
	.zero		1


	//   ....[212]....
        /*0e30*/ 	.word	0x00008df0
        /*0e34*/ 	.word	0x00000000
        /*0e38*/ 	.word	0x00000000
        /*0e3c*/ 	.short	0x010a
        /*0e3e*/ 	.byte	0xff
	.zero		1


	//   ....[213]....
        /*0e40*/ 	.word	0x00008e50
        /*0e44*/ 	.word	0x00000000
        /*0e48*/ 	.word	0x00000000
        /*0e4c*/ 	.short	0x010a
        /*0e4e*/ 	.byte	0xff
	.zero		1


	//   ....[214]....
        /*0e50*/ 	.word	0x00008eb0
        /*0e54*/ 	.word	0x00000000
        /*0e58*/ 	.word	0x00000000
        /*0e5c*/ 	.short	0x010a
        /*0e5e*/ 	.byte	0xff
	.zero		1


	//   ....[215]....
        /*0e60*/ 	.word	0x00008f10
        /*0e64*/ 	.word	0x00000000
        /*0e68*/ 	.word	0x00000000
        /*0e6c*/ 	.short	0x010a
        /*0e6e*/ 	.byte	0xff
	.zero		1


	//   ....[216]....
        /*0e70*/ 	.word	0x00008f70
        /*0e74*/ 	.word	0x00000000
        /*0e78*/ 	.word	0x00000000
        /*0e7c*/ 	.short	0x010a
        /*0e7e*/ 	.byte	0xff
	.zero		1


	//   ....[217]....
        /*0e80*/ 	.word	0x00008fd0
        /*0e84*/ 	.word	0x00000000
        /*0e88*/ 	.word	0x00000000
        /*0e8c*/ 	.short	0x010a
        /*0e8e*/ 	.byte	0xff
	.zero		1


	//   ....[218]....
        /*0e90*/ 	.word	0x00009030
        /*0e94*/ 	.word	0x00000000
        /*0e98*/ 	.word	0x00000000
        /*0e9c*/ 	.short	0x010a
        /*0e9e*/ 	.byte	0xff
	.zero		1


	//   ....[219]....
        /*0ea0*/ 	.word	0x00009090
        /*0ea4*/ 	.word	0x00000000
        /*0ea8*/ 	.word	0x00000000
        /*0eac*/ 	.short	0x010a
        /*0eae*/ 	.byte	0xff
	.zero		1


	//   ....[220]....
        /*0eb0*/ 	.word	0x000090f0
        /*0eb4*/ 	.word	0x00000000
        /*0eb8*/ 	.word	0x00000000
        /*0ebc*/ 	.short	0x010a
        /*0ebe*/ 	.byte	0xff
	.zero		1


	//   ....[221]....
        /*0ec0*/ 	.word	0x00009150
        /*0ec4*/ 	.word	0x00000000
        /*0ec8*/ 	.word	0x00000000
        /*0ecc*/ 	.short	0x010a
        /*0ece*/ 	.byte	0xff
	.zero		1


	//   ....[222]....
        /*0ed0*/ 	.word	0x000091a0
        /*0ed4*/ 	.word	0x00000002
        /*0ed8*/ 	.word	0x000002c0
        /*0edc*/ 	.short	0x010a
        /*0ede*/ 	.byte	0xff
	.zero		1


	//   ....[223]....
        /*0ee0*/ 	.word	0x00009200
        /*0ee4*/ 	.word	0x00000002
        /*0ee8*/ 	.word	0x00000270
        /*0eec*/ 	.short	0x010a
        /*0eee*/ 	.byte	0xff
	.zero		1


	//   ....[224]....
        /*0ef0*/ 	.word	0x00009250
        /*0ef4*/ 	.word	0x00000002
        /*0ef8*/ 	.word	0x00000260
        /*0efc*/ 	.short	0x010a
        /*0efe*/ 	.byte	0xff
	.zero		1


	//   ....[225]....
        /*0f00*/ 	.word	0x000092b0
        /*0f04*/ 	.word	0x00000000
        /*0f08*/ 	.word	0x00000270
        /*0f0c*/ 	.short	0x010a
        /*0f0e*/ 	.byte	0xff
	.zero		1


	//   ....[226]....
        /*0f10*/ 	.word	0x00009310
        /*0f14*/ 	.word	0x00000005
        /*0f18*/ 	.word	0x00000008
        /*0f1c*/ 	.short	0x010a
        /*0f1e*/ 	.byte	0xff
	.zero		1


	//   ....[227]....
        /*0f20*/ 	.word	0x00009400
        /*0f24*/ 	.word	0x00000000
        /*0f28*/ 	.word	0x00000008
        /*0f2c*/ 	.short	0x010a
        /*0f2e*/ 	.byte	0xff
	.zero		1


	//   ....[228]....
        /*0f30*/ 	.word	0x00009450
        /*0f34*/ 	.word	0x00000000
        /*0f38*/ 	.word	0x00000260
        /*0f3c*/ 	.short	0x010a
        /*0f3e*/ 	.byte	0xff
	.zero		1


	//   ....[229]....
        /*0f40*/ 	.word	0x000094b0
        /*0f44*/ 	.word	0x00000000
        /*0f48*/ 	.word	0x000002a0
        /*0f4c*/ 	.short	0x010a
        /*0f4e*/ 	.byte	0xff
	.zero		1


	//   ....[230]....
        /*0f50*/ 	.word	0x00009510
        /*0f54*/ 	.word	0x00000000
        /*0f58*/ 	.word	0x00000000
        /*0f5c*/ 	.short	0x010a
        /*0f5e*/ 	.byte	0xff
	.zero		1


	//   ....[231]....
        /*0f60*/ 	.word	0x00009570
        /*0f64*/ 	.word	0x00000000
        /*0f68*/ 	.word	0x00000000
        /*0f6c*/ 	.short	0x010a
        /*0f6e*/ 	.byte	0xff
	.zero		1


	//   ....[232]....
        /*0f70*/ 	.word	0x000095d0
        /*0f74*/ 	.word	0x00000000
        /*0f78*/ 	.word	0x00000000
        /*0f7c*/ 	.short	0x010a
        /*0f7e*/ 	.byte	0xff
	.zero		1


	//   ....[233]....
        /*0f80*/ 	.word	0x00009630
        /*0f84*/ 	.word	0x00000000
        /*0f88*/ 	.word	0x00000000
        /*0f8c*/ 	.short	0x010a
        /*0f8e*/ 	.byte	0xff
	.zero		1


	//   ....[234]....
        /*0f90*/ 	.word	0x00009690
        /*0f94*/ 	.word	0x00000000
        /*0f98*/ 	.word	0x000002e0
        /*0f9c*/ 	.short	0x010a
        /*0f9e*/ 	.byte	0xff
	.zero		1


	//   ....[235]....
        /*0fa0*/ 	.word	0x000096e0
        /*0fa4*/ 	.word	0x00000007
        /*0fa8*/ 	.word	0x00000260
        /*0fac*/ 	.short	0x010a
        /*0fae*/ 	.byte	0xff
	.zero		1


	//   ....[236]....
        /*0fb0*/ 	.word	0x00009740
        /*0fb4*/ 	.word	0x00000000
        /*0fb8*/ 	.word	0x00000258
        /*0fbc*/ 	.short	0x010a
        /*0fbe*/ 	.byte	0xff
	.zero		1


	//   ....[237]....
        /*0fc0*/ 	.word	0x000097a0
        /*0fc4*/ 	.word	0x00000000
        /*0fc8*/ 	.word	0x00000248
        /*0fcc*/ 	.short	0x010a
        /*0fce*/ 	.byte	0xff
	.zero		1


	//   ....[238]....
        /*0fd0*/ 	.word	0x000097f0
        /*0fd4*/ 	.word	0x00000003
        /*0fd8*/ 	.word	0x00000260
        /*0fdc*/ 	.short	0x010a
        /*0fde*/ 	.byte	0xff
	.zero		1


	//   ....[239]....
        /*0fe0*/ 	.word	0x00009850
        /*0fe4*/ 	.word	0x00000000
        /*0fe8*/ 	.word	0x00000240
        /*0fec*/ 	.short	0x010a
        /*0fee*/ 	.byte	0xff
	.zero		1


	//   ....[240]....
        /*0ff0*/ 	.word	0x000098a0
        /*0ff4*/ 	.word	0x00000053
        /*0ff8*/ 	.word	0x00000280
        /*0ffc*/ 	.short	0x010a
        /*0ffe*/ 	.byte	0xff
	.zero		1


	//----- nvinfo : EIATTR_NUM_MBARRIERS
	.align		4
.L_47:
        /*1000*/ 	.byte	0x03, 0x38
        /*1002*/ 	.short	0x005d


	//----- nvinfo : EIATTR_EXIT_INSTR_OFFSETS
	.align		4
        /*1004*/ 	.byte	0x04, 0x1c
        /*1006*/ 	.short	(.L_49 - .L_48)


	//   ....[0]....
.L_48:
        /*1008*/ 	.word	0x000040c0


	//   ....[1]....
        /*100c*/ 	.word	0x000045b0


	//   ....[2]....
        /*1010*/ 	.word	0x00004610


	//   ....[3]....
        /*1014*/ 	.word	0x000058b0


	//   ....[4]....
        /*1018*/ 	.word	0x000064e0


	//   ....[5]....
        /*101c*/ 	.word	0x00006520


	//   ....[6]....
        /*1020*/ 	.word	0x00008310


	//----- nvinfo : EIATTR_MAX_THREADS
	.align		4
.L_49:
        /*1024*/ 	.byte	0x04, 0x05
        /*1026*/ 	.short	(.L_51 - .L_50)
.L_50:
        /*1028*/ 	.word	0x00000100
        /*102c*/ 	.word	0x00000001
        /*1030*/ 	.word	0x00000001


	//----- nvinfo : EIATTR_CRS_STACK_SIZE
	.align		4
.L_51:
        /*1034*/ 	.byte	0x04, 0x1e
        /*1036*/ 	.short	(.L_53 - .L_52)
.L_52:
        /*1038*/ 	.word	0x00000000


	//----- nvinfo : EIATTR_CBANK_PARAM_SIZE
	.align		4
.L_53:
        /*103c*/ 	.byte	0x03, 0x19
        /*103e*/ 	.short	0x0800


	//----- nvinfo : EIATTR_PARAM_CBANK
	.align		4
        /*1040*/ 	.byte	0x04, 0x0a
        /*1042*/ 	.short	(.L_55 - .L_54)
	.align		4
.L_54:
        /*1044*/ 	.word	index@(.nv.constant0._ZN7cutlass13device_kernelINS_4gemm6kernel13GemmUniversalIN4cute5tupleIJiiiiEEENS1_10collective13CollectiveMmaINS1_35MainloopSm100TmaUmmaWarpSpecializedILi36ELi2ELi4ENS5_IJNS4_1CILi2EEESB_NSA_ILi1EEEEEEEENS5_IJNSA_ILi128EEENSA_ILi64EEESG_EEEaNS5_IJlSC_lEEEaSI_NS4_8TiledMMAINS4_8MMA_AtomIJNS4_21SM100_MMA_S8_2x1SM_SSIaaiLi128ELi64ELNS4_4UMMA5MajorE0ELSN_0ELNSM_8SaturateE0EEEEEENS4_6LayoutINS5_IJSC_SC_SC_EEENS5_IJNSA_ILi0EEEST_ST_EEEEENS5_IJNS4_10UnderscoreESW_SW_EEEEENS4_28SM100_TMA_2SM_LOAD_MULTICASTENS4_14ComposedLayoutINS4_7SwizzleILi2ELi4ELi3EEENS4_18smem_ptr_flag_bitsILi8EEENSR_INS5_IJNSA_ILi8EEESG_EEENS5_IJSG_SC_EEEEEEEvNS4_8identityENS4_18SM100_TMA_2SM_LOADES19_vS1A_EENS_8epilogue10collective18CollectiveEpilogueINS1D_23Sm100TmaWarpSpecializedILi1ELi1ELi32ELb0ELb0EEEJNS5_IJSG_SG_SG_EEENS5_IJNSR_ISG_SC_EES1J_EEEaSI_aSI_NS1D_6fusion15FusionCallbacksIS1H_NS1L_17LinearCombinationIaiaiLNS_15FloatRoundStyleE2EEES1I_S1K_JEEENS4_5SM1004TMEM4LOAD26SM100_TMEM_LOAD_32dp32b32xENS4_13SM90_TMA_LOADES19_NS4_39AutoVectorizingCopyWithAssumedAlignmentILi128EEENS4_14SM90_TMA_STOREES19_S1X_S1X_EEEvvEEEEvNT_6ParamsE)
        /*1048*/ 	.short	0x0380
        /*104a*/ 	.short	0x0800


	//----- nvinfo : EIATTR_SW_WAR
	.align		4
.L_55:
        /*104c*/ 	.byte	0x04, 0x36
        /*104e*/ 	.short	(.L_57 - .L_56)
.L_56:
        /*1050*/ 	.word	0x00000008
.L_57:


//--------------------- .nv.callgraph             --------------------------
	.section	.nv.callgraph,"",@"SHT_CUDA_CALLGRAPH"
	.align	4
	.sectionentsize	8
	.align		4
        /*0000*/ 	.word	0x00000000
	.align		4
        /*0004*/ 	.word	0xffffffff
	.align		4
        /*0008*/ 	.word	index@(_ZN7cutlass13device_kernelINS_4gemm6kernel13GemmUniversalIN4cute5tupleIJiiiiEEENS1_10collective13CollectiveMmaINS1_35MainloopSm100TmaUmmaWarpSpecializedILi36ELi2ELi4ENS5_IJNS4_1CILi2EEESB_NSA_ILi1EEEEEEEENS5_IJNSA_ILi128EEENSA_ILi64EEESG_EEEaNS5_IJlSC_lEEEaSI_NS4_8TiledMMAINS4_8MMA_AtomIJNS4_21SM100_MMA_S8_2x1SM_SSIaaiLi128ELi64ELNS4_4UMMA5MajorE0ELSN_0ELNSM_8SaturateE0EEEEEENS4_6LayoutINS5_IJSC_SC_SC_EEENS5_IJNSA_ILi0EEEST_ST_EEEEENS5_IJNS4_10UnderscoreESW_SW_EEEEENS4_28SM100_TMA_2SM_LOAD_MULTICASTENS4_14ComposedLayoutINS4_7SwizzleILi2ELi4ELi3EEENS4_18smem_ptr_flag_bitsILi8EEENSR_INS5_IJNSA_ILi8EEESG_EEENS5_IJSG_SC_EEEEEEEvNS4_8identityENS4_18SM100_TMA_2SM_LOADES19_vS1A_EENS_8epilogue10collective18CollectiveEpilogueINS1D_23Sm100TmaWarpSpecializedILi1ELi1ELi32ELb0ELb0EEEJNS5_IJSG_SG_SG_EEENS5_IJNSR_ISG_SC_EES1J_EEEaSI_aSI_NS1D_6fusion15FusionCallbacksIS1H_NS1L_17LinearCombinationIaiaiLNS_15FloatRoundStyleE2EEES1I_S1K_JEEENS4_5SM1004TMEM4LOAD26SM100_TMEM_LOAD_32dp32b32xENS4_13SM90_TMA_LOADES19_NS4_39AutoVectorizingCopyWithAssumedAlignmentILi128EEENS4_14SM90_TMA_STOREES19_S1X_S1X_EEEvvEEEEvNT_6ParamsE)
	.align		4
        /*000c*/ 	.word	index@(__assertfail)
	.align		4
        /*0010*/ 	.word	0x00000000
	.align		4
        /*0014*/ 	.word	0xfffffffe
	.align		4
        /*0018*/ 	.word	0x00000000
	.align		4
        /*001c*/ 	.word	0xfffffffd
	.align		4
        /*0020*/ 	.word	0x00000000
	.align		4
        /*0024*/ 	.word	0xfffffffc


//--------------------- .nv.constant4             --------------------------
	.section	.nv.constant4,"a",@progbits
	.align	8
	.align		8
.nv.constant4:
        /*0000*/ 	.dword	__assertfail
	.align		8
        /*0008*/ 	.dword	__unnamed_1
	.align		8
        /*0010*/ 	.dword	__unnamed_2
	.align		8
        /*0018*/ 	.dword	_ZN40_INTERNAL_4ef5c71d_4_k_cu_d496cd3b_336404cuda3std3__45__cpo5beginE
	.align		8
        /*0020*/ 	.dword	_ZN40_INTERNAL_4ef5c71d_4_k_cu_d496cd3b_336404cuda3std3__45__cpo3endE
	.align		8
        /*0028*/ 	.dword	_ZN40_INTERNAL_4ef5c71d_4_k_cu_d496cd3b_336404cuda3std3__45__cpo6cbeginE
	.align		8
        /*0030*/ 	.dword	_ZN40_INTERNAL_4ef5c71d_4_k_cu_d496cd3b_336404cuda3std3__45__cpo4cendE
	.align		8
        /*0038*/ 	.dword	_ZN40_INTERNAL_4ef5c71d_4_k_cu_d496cd3b_336404cuda3std3__442_GLOBAL__N__4ef5c71d_4_k_cu_d496cd3b_336406ignoreE
	.align		8
        /*0040*/ 	.dword	_ZN40_INTERNAL_4ef5c71d_4_k_cu_d496cd3b_336404cuda3std3__419piecewise_constructE
	.align		8
        /*0048*/ 	.dword	_ZN40_INTERNAL_4ef5c71d_4_k_cu_d496cd3b_336404cuda3std3__48in_placeE
	.align		8
        /*0050*/ 	.dword	_ZN40_INTERNAL_4ef5c71d_4_k_cu_d496cd3b_336404cuda3std6ranges3__45__cpo4swapE
	.align		8
        /*0058*/ 	.dword	_ZN40_INTERNAL_4ef5c71d_4_k_cu_d496cd3b_336404cuda3std6ranges3__45__cpo9iter_moveE
	.align		8
        /*0060*/ 	.dword	_ZN40_INTERNAL_4ef5c71d_4_k_cu_d496cd3b_336404cute7productE
	.align		8
        /*0068*/ 	.dword	_ZN40_INTERNAL_4ef5c71d_4_k_cu_d496cd3b_336404cute1_E
	.align		8
        /*0070*/ 	.dword	$str$25
	.align		8
        /*0078*/ 	.dword	$str$26
	.align		8
        /*0080*/ 	.dword	$str$27
	.align		8
        /*0088*/ 	.dword	$str$28


//--------------------- .text._ZN7cutlass13device_kernelINS_4gemm6kernel13GemmUniversalIN4cute5tupleIJiiiiEEENS1_10collective13CollectiveMmaINS1_35MainloopSm100TmaUmmaWarpSpecializedILi36ELi2ELi4ENS5_IJNS4_1CILi2EEESB_NSA_ILi1EEEEEEEENS5_IJNSA_ILi128EEENSA_ILi64EEESG_EEEaNS5_IJlSC_lEEEaSI_NS4_8TiledMMAINS4_8MMA_AtomIJNS4_21SM100_MMA_S8_2x1SM_SSIaaiLi128ELi64ELNS4_4UMMA5MajorE0ELSN_0ELNSM_8SaturateE0EEEEEENS4_6LayoutINS5_IJSC_SC_SC_EEENS5_IJNSA_ILi0EEEST_ST_EEEEENS5_IJNS4_10UnderscoreESW_SW_EEEEENS4_28SM100_TMA_2SM_LOAD_MULTICASTENS4_14ComposedLayoutINS4_7SwizzleILi2ELi4ELi3EEENS4_18smem_ptr_flag_bitsILi8EEENSR_INS5_IJNSA_ILi8EEESG_EEENS5_IJSG_SC_EEEEEEEvNS4_8identityENS4_18SM100_TMA_2SM_LOADES19_vS1A_EENS_8epilogue10collective18CollectiveEpilogueINS1D_23Sm100TmaWarpSpecializedILi1ELi1ELi32ELb0ELb0EEEJNS5_IJSG_SG_SG_EEENS5_IJNSR_ISG_SC_EES1J_EEEaSI_aSI_NS1D_6fusion15FusionCallbacksIS1H_NS1L_17LinearCombinationIaiaiLNS_15FloatRoundStyleE2EEES1I_S1K_JEEENS4_5SM1004TMEM4LOAD26SM100_TMEM_LOAD_32dp32b32xENS4_13SM90_TMA_LOADES19_NS4_39AutoVectorizingCopyWithAssumedAlignmentILi128EEENS4_14SM90_TMA_STOREES19_S1X_S1X_EEEvvEEEEvNT_6ParamsE --------------------------
	.section	.text._ZN7cutlass13device_kernelINS_4gemm6kernel13GemmUniversalIN4cute5tupleIJiiiiEEENS1_10collective13CollectiveMmaINS1_35MainloopSm100TmaUmmaWarpSpecializedILi36ELi2ELi4ENS5_IJNS4_1CILi2EEESB_NSA_ILi1EEEEEEEENS5_IJNSA_ILi128EEENSA_ILi64EEESG_EEEaNS5_IJlSC_lEEEaSI_NS4_8TiledMMAINS4_8MMA_AtomIJNS4_21SM100_MMA_S8_2x1SM_SSIaaiLi128ELi64ELNS4_4UMMA5MajorE0ELSN_0ELNSM_8SaturateE0EEEEEENS4_6LayoutINS5_IJSC_SC_SC_EEENS5_IJNSA_ILi0EEEST_ST_EEEEENS5_IJNS4_10UnderscoreESW_SW_EEEEENS4_28SM100_TMA_2SM_LOAD_MULTICASTENS4_14ComposedLayoutINS4_7SwizzleILi2ELi4ELi3EEENS4_18smem_ptr_flag_bitsILi8EEENSR_INS5_IJNSA_ILi8EEESG_EEENS5_IJSG_SC_EEEEEEEvNS4_8identityENS4_18SM100_TMA_2SM_LOADES19_vS1A_EENS_8epilogue10collective18CollectiveEpilogueINS1D_23Sm100TmaWarpSpecializedILi1ELi1ELi32ELb0ELb0EEEJNS5_IJSG_SG_SG_EEENS5_IJNSR_ISG_SC_EES1J_EEEaSI_aSI_NS1D_6fusion15FusionCallbacksIS1H_NS1L_17LinearCombinationIaiaiLNS_15FloatRoundStyleE2EEES1I_S1K_JEEENS4_5SM1004TMEM4LOAD26SM100_TMEM_LOAD_32dp32b32xENS4_13SM90_TMA_LOADES19_NS4_39AutoVectorizingCopyWithAssumedAlignmentILi128EEENS4_14SM90_TMA_STOREES19_S1X_S1X_EEEvvEEEEvNT_6ParamsE,"ax",@progbits
	.align	128
.text._ZN7cutlass13device_kernelINS_4gemm6kernel13GemmUniversalIN4cute5tupleIJiiiiEEENS1_10collective13CollectiveMmaINS1_35MainloopSm100TmaUmmaWarpSpecializedILi36ELi2ELi4ENS5_IJNS4_1CILi2EEESB_NSA_ILi1EEEEEEEENS5_IJNSA_ILi128EEENSA_ILi64EEESG_EEEaNS5_IJlSC_lEEEaSI_NS4_8TiledMMAINS4_8MMA_AtomIJNS4_21SM100_MMA_S8_2x1SM_SSIaaiLi128ELi64ELNS4_4UMMA5MajorE0ELSN_0ELNSM_8SaturateE0EEEEEENS4_6LayoutINS5_IJSC_SC_SC_EEENS5_IJNSA_ILi0EEEST_ST_EEEEENS5_IJNS4_10UnderscoreESW_SW_EEEEENS4_28SM100_TMA_2SM_LOAD_MULTICASTENS4_14ComposedLayoutINS4_7SwizzleILi2ELi4ELi3EEENS4_18smem_ptr_flag_bitsILi8EEENSR_INS5_IJNSA_ILi8EEESG_EEENS5_IJSG_SC_EEEEEEEvNS4_8identityENS4_18SM100_TMA_2SM_LOADES19_vS1A_EENS_8epilogue10collective18CollectiveEpilogueINS1D_23Sm100TmaWarpSpecializedILi1ELi1ELi32ELb0ELb0EEEJNS5_IJSG_SG_SG_EEENS5_IJNSR_ISG_SC_EES1J_EEEaSI_aSI_NS1D_6fusion15FusionCallbacksIS1H_NS1L_17LinearCombinationIaiaiLNS_15FloatRoundStyleE2EEES1I_S1K_JEEENS4_5SM1004TMEM4LOAD26SM100_TMEM_LOAD_32dp32b32xENS4_13SM90_TMA_LOADES19_NS4_39AutoVectorizingCopyWithAssumedAlignmentILi128EEENS4_14SM90_TMA_STOREES19_S1X_S1X_EEEvvEEEEvNT_6ParamsE:
        .type           _ZN7cutlass13device_kernelINS_4gemm6kernel13GemmUniversalIN4cute5tupleIJiiiiEEENS1_10collective13CollectiveMmaINS1_35MainloopSm100TmaUmmaWarpSpecializedILi36ELi2ELi4ENS5_IJNS4_1CILi2EEESB_NSA_ILi1EEEEEEEENS5_IJNSA_ILi128EEENSA_ILi64EEESG_EEEaNS5_IJlSC_lEEEaSI_NS4_8TiledMMAINS4_8MMA_AtomIJNS4_21SM100_MMA_S8_2x1SM_SSIaaiLi128ELi64ELNS4_4UMMA5MajorE0ELSN_0ELNSM_8SaturateE0EEEEEENS4_6LayoutINS5_IJSC_SC_SC_EEENS5_IJNSA_ILi0EEEST_ST_EEEEENS5_IJNS4_10UnderscoreESW_SW_EEEEENS4_28SM100_TMA_2SM_LOAD_MULTICASTENS4_14ComposedLayoutINS4_7SwizzleILi2ELi4ELi3EEENS4_18smem_ptr_flag_bitsILi8EEENSR_INS5_IJNSA_ILi8EEESG_EEENS5_IJSG_SC_EEEEEEEvNS4_8identityENS4_18SM100_TMA_2SM_LOADES19_vS1A_EENS_8epilogue10collective18CollectiveEpilogueINS1D_23Sm100TmaWarpSpecializedILi1ELi1ELi32ELb0ELb0EEEJNS5_IJSG_SG_SG_EEENS5_IJNSR_ISG_SC_EES1J_EEEaSI_aSI_NS1D_6fusion15FusionCallbacksIS1H_NS1L_17LinearCombinationIaiaiLNS_15FloatRoundStyleE2EEES1I_S1K_JEEENS4_5SM1004TMEM4LOAD26SM100_TMEM_LOAD_32dp32b32xENS4_13SM90_TMA_LOADES19_NS4_39AutoVectorizingCopyWithAssumedAlignmentILi128EEENS4_14SM90_TMA_STOREES19_S1X_S1X_EEEvvEEEEvNT_6ParamsE,@function
        .size           _ZN7cutlass13device_kernelINS_4gemm6kernel13GemmUniversalIN4cute5tupleIJiiiiEEENS1_10collective13CollectiveMmaINS1_35MainloopSm100TmaUmmaWarpSpecializedILi36ELi2ELi4ENS5_IJNS4_1CILi2EEESB_NSA_ILi1EEEEEEEENS5_IJNSA_ILi128EEENSA_ILi64EEESG_EEEaNS5_IJlSC_lEEEaSI_NS4_8TiledMMAINS4_8MMA_AtomIJNS4_21SM100_MMA_S8_2x1SM_SSIaaiLi128ELi64ELNS4_4UMMA5MajorE0ELSN_0ELNSM_8SaturateE0EEEEEENS4_6LayoutINS5_IJSC_SC_SC_EEENS5_IJNSA_ILi0EEEST_ST_EEEEENS5_IJNS4_10UnderscoreESW_SW_EEEEENS4_28SM100_TMA_2SM_LOAD_MULTICASTENS4_14ComposedLayoutINS4_7SwizzleILi2ELi4ELi3EEENS4_18smem_ptr_flag_bitsILi8EEENSR_INS5_IJNSA_ILi8EEESG_EEENS5_IJSG_SC_EEEEEEEvNS4_8identityENS4_18SM100_TMA_2SM_LOADES19_vS1A_EENS_8epilogue10collective18CollectiveEpilogueINS1D_23Sm100TmaWarpSpecializedILi1ELi1ELi32ELb0ELb0EEEJNS5_IJSG_SG_SG_EEENS5_IJNSR_ISG_SC_EES1J_EEEaSI_aSI_NS1D_6fusion15FusionCallbacksIS1H_NS1L_17LinearCombinationIaiaiLNS_15FloatRoundStyleE2EEES1I_S1K_JEEENS4_5SM1004TMEM4LOAD26SM100_TMEM_LOAD_32dp32b32xENS4_13SM90_TMA_LOADES19_NS4_39AutoVectorizingCopyWithAssumedAlignmentILi128EEENS4_14SM90_TMA_STOREES19_S1X_S1X_EEEvvEEEEvNT_6ParamsE,(.L_x_246 - _ZN7cutlass13device_kernelINS_4gemm6kernel13GemmUniversalIN4cute5tupleIJiiiiEEENS1_10collective13CollectiveMmaINS1_35MainloopSm100TmaUmmaWarpSpecializedILi36ELi2ELi4ENS5_IJNS4_1CILi2EEESB_NSA_ILi1EEEEEEEENS5_IJNSA_ILi128EEENSA_ILi64EEESG_EEEaNS5_IJlSC_lEEEaSI_NS4_8TiledMMAINS4_8MMA_AtomIJNS4_21SM100_MMA_S8_2x1SM_SSIaaiLi128ELi64ELNS4_4UMMA5MajorE0ELSN_0ELNSM_8SaturateE0EEEEEENS4_6LayoutINS5_IJSC_SC_SC_EEENS5_IJNSA_ILi0EEEST_ST_EEEEENS5_IJNS4_10UnderscoreESW_SW_EEEEENS4_28SM100_TMA_2SM_LOAD_MULTICASTENS4_14ComposedLayoutINS4_7SwizzleILi2ELi4ELi3EEENS4_18smem_ptr_flag_bitsILi8EEENSR_INS5_IJNSA_ILi8EEESG_EEENS5_IJSG_SC_EEEEEEEvNS4_8identityENS4_18SM100_TMA_2SM_LOADES19_vS1A_EENS_8epilogue10collective18CollectiveEpilogueINS1D_23Sm100TmaWarpSpecializedILi1ELi1ELi32ELb0ELb0EEEJNS5_IJSG_SG_SG_EEENS5_IJNSR_ISG_SC_EES1J_EEEaSI_aSI_NS1D_6fusion15FusionCallbacksIS1H_NS1L_17LinearCombinationIaiaiLNS_15FloatRoundStyleE2EEES1I_S1K_JEEENS4_5SM1004TMEM4LOAD26SM100_TMEM_LOAD_32dp32b32xENS4_13SM90_TMA_LOADES19_NS4_39AutoVectorizingCopyWithAssumedAlignmentILi128EEENS4_14SM90_TMA_STOREES19_S1X_S1X_EEEvvEEEEvNT_6ParamsE)
        .other          _ZN7cutlass13device_kernelINS_4gemm6kernel13GemmUniversalIN4cute5tupleIJiiiiEEENS1_10collective13CollectiveMmaINS1_35MainloopSm100TmaUmmaWarpSpecializedILi36ELi2ELi4ENS5_IJNS4_1CILi2EEESB_NSA_ILi1EEEEEEEENS5_IJNSA_ILi128EEENSA_ILi64EEESG_EEEaNS5_IJlSC_lEEEaSI_NS4_8TiledMMAINS4_8MMA_AtomIJNS4_21SM100_MMA_S8_2x1SM_SSIaaiLi128ELi64ELNS4_4UMMA5MajorE0ELSN_0ELNSM_8SaturateE0EEEEEENS4_6LayoutINS5_IJSC_SC_SC_EEENS5_IJNSA_ILi0EEEST_ST_EEEEENS5_IJNS4_10UnderscoreESW_SW_EEEEENS4_28SM100_TMA_2SM_LOAD_MULTICASTENS4_14ComposedLayoutINS4_7SwizzleILi2ELi4ELi3EEENS4_18smem_ptr_flag_bitsILi8EEENSR_INS5_IJNSA_ILi8EEESG_EEENS5_IJSG_SC_EEEEEEEvNS4_8identityENS4_18SM100_TMA_2SM_LOADES19_vS1A_EENS_8epilogue10collective18CollectiveEpilogueINS1D_23Sm100TmaWarpSpecializedILi1ELi1ELi32ELb0ELb0EEEJNS5_IJSG_SG_SG_EEENS5_IJNSR_ISG_SC_EES1J_EEEaSI_aSI_NS1D_6fusion15FusionCallbacksIS1H_NS1L_17LinearCombinationIaiaiLNS_15FloatRoundStyleE2EEES1I_S1K_JEEENS4_5SM1004TMEM4LOAD26SM100_TMEM_LOAD_32dp32b32xENS4_13SM90_TMA_LOADES19_NS4_39AutoVectorizingCopyWithAssumedAlignmentILi128EEENS4_14SM90_TMA_STOREES19_S1X_S1X_EEEvvEEEEvNT_6ParamsE,@"STO_CUDA_ENTRY STV_DEFAULT"
_ZN7cutlass13device_kernelINS_4gemm6kernel13GemmUniversalIN4cute5tupleIJiiiiEEENS1_10collective13CollectiveMmaINS1_35MainloopSm100TmaUmmaWarpSpecializedILi36ELi2ELi4ENS5_IJNS4_1CILi2EEESB_NSA_ILi1EEEEEEEENS5_IJNSA_ILi128EEENSA_ILi64EEESG_EEEaNS5_IJlSC_lEEEaSI_NS4_8TiledMMAINS4_8MMA_AtomIJNS4_21SM100_MMA_S8_2x1SM_SSIaaiLi128ELi64ELNS4_4UMMA5MajorE0ELSN_0ELNSM_8SaturateE0EEEEEENS4_6LayoutINS5_IJSC_SC_SC_EEENS5_IJNSA_ILi0EEEST_ST_EEEEENS5_IJNS4_10UnderscoreESW_SW_EEEEENS4_28SM100_TMA_2SM_LOAD_MULTICASTENS4_14ComposedLayoutINS4_7SwizzleILi2ELi4ELi3EEENS4_18smem_ptr_flag_bitsILi8EEENSR_INS5_IJNSA_ILi8EEESG_EEENS5_IJSG_SC_EEEEEEEvNS4_8identityENS4_18SM100_TMA_2SM_LOADES19_vS1A_EENS_8epilogue10collective18CollectiveEpilogueINS1D_23Sm100TmaWarpSpecializedILi1ELi1ELi32ELb0ELb0EEEJNS5_IJSG_SG_SG_EEENS5_IJNSR_ISG_SC_EES1J_EEEaSI_aSI_NS1D_6fusion15FusionCallbacksIS1H_NS1L_17LinearCombinationIaiaiLNS_15FloatRoundStyleE2EEES1I_S1K_JEEENS4_5SM1004TMEM4LOAD26SM100_TMEM_LOAD_32dp32b32xENS4_13SM90_TMA_LOADES19_NS4_39AutoVectorizingCopyWithAssumedAlignmentILi128EEENS4_14SM90_TMA_STOREES19_S1X_S1X_EEEvvEEEEvNT_6ParamsE:
[----:B------:R-:W1:Y:S01]  /*0000*/  LDC R1, c[0x0][0x37c] ;  /* 0x0000df00ff017b82 */ /* 0x000e620000000800 */
[----:B------:R-:W2:Y:S01]  /*0010*/  S2R R78, SR_TID.X ;  /* 0x00000000004e7919 */ /* 0x000ea20000002100 */
[----:B------:R-:W3:Y:S06]  /*0020*/  LDCU.64 UR8, c[0x0][0x890] ;  /* 0x00011200ff0877ac */ /* 0x000eec0008000a00 */
[----:B------:R-:W4:Y:S01]  /*0030*/  S2UR UR55, SR_CgaCtaId ;  /* 0x00000000003779c3 */ /* 0x000f220000008800 */
[----:B------:R-:W-:Y:S02]  /*0040*/  PRMT R81, RZ, 0x7610, R81 ;  /* 0x00007610ff517816 */ /* 0x000fe40000000051 */
[----:B------:R-:W-:Y:S01]  /*0050*/  ELECT P1, URZ, PT ;  /* 0x0000000000ff782f */ /* 0x000fe20003820000 */
[----:B---3--:R-:W-:-:S04]  /*0060*/  UISETP.NE.U32.AND UP0, UPT, UR8, URZ, UPT ;  /* 0x000000ff0800728c */ /* 0x008fc8000bf05070 */
[----:B------:R-:W-:Y:S02]  /*0070*/  UISETP.NE.AND.EX UP0, UPT, UR9, URZ, UPT, UP0 ;  /* 0x000000ff0900728c */ /* 0x000fe4000bf05300 */
[----:B----4-:R-:W-:Y:S02]  /*0080*/  ULOP3.LUT UR33, UR55, 0x1, URZ, 0xc0, !UPT ;  /* 0x0000000137217892 */ /* 0x010fe4000f8ec0ff */
[----:B------:R-:W-:Y:S01]  /*0090*/  ULOP3.LUT UR35, UR55, 0x1, URZ, 0x3c, !UPT ;  /* 0x0000000137237892 */ /* 0x000fe2000f8e3cff */
[----:B--2---:R-:W-:-:S05]  /*00a0*/  SHF.R.U32.HI R82, RZ, 0x5, R78 ;  /* 0x00000005ff527819 */ /* 0x004fca000001164e */
[----:B------:R-:W2:Y:S02]  /*00b0*/  SHFL.IDX PT, R0, R82, RZ, 0x1f ;  /* 0x00001fff52007589 */ /* 0x000ea400000e0000 */
[----:B--2---:R-:W-:Y:S01]  /*00c0*/  R2UR UR18, R0 ;  /* 0x00000000001272ca */ /* 0x004fe200000e0000 */
[----:B-1----:R-:W-:-:S14]  /*00d0*/  BRA.U UP0, `(.L_x_0) ;  /* 0x0000000100307547 */ /* 0x002fdc000b800000 */
[----:B------:R-:W1:Y:S02]  /*00e0*/  LDCU.64 UR4, c[0x0][0x888] ;  /* 0x00011100ff0477ac */ /* 0x000e640008000a00 */
[----:B-1----:R-:W-:-:S04]  /*00f0*/  UISETP.NE.U32.AND UP0, UPT, UR4, URZ, UPT ;  /* 0x000000ff0400728c */ /* 0x002fc8000bf05070 */
[----:B------:R-:W-:-:S09]  /*0100*/  UISETP.NE.AND.EX UP0, UPT, UR5, URZ, UPT, UP0 ;  /* 0x000000ff0500728c */ /* 0x000fd2000bf05300 */
[----:B------:R-:W-:Y:S05]  /*0110*/  BRA.U !UP0, `(.L_x_1) ;  /* 0x0000000108147547 */ /* 0x000fea000b800000 */
[----:B------:R-:W1:Y:S01]  /*0120*/  LDC.64 R40, c[0x0][0x888] ;  /* 0x00022200ff287b82 */ /* 0x000e620000000a00 */
[----:B------:R-:W1:Y:S02]  /*0130*/  LDCU.64 UR4, c[0x0][0x358] ;  /* 0x00006b00ff0477ac */ /* 0x000e640008000a00 */
[----:B-1----:R1:W5:Y:S01]  /*0140*/  LDG.E R40, desc[UR4][R40.64] ;  /* 0x0000000428287981 */ /* 0x002362000c1e1900 */
[----:B------:R-:W-:Y:S01]  /*0150*/  HFMA2 R81, -RZ, RZ, 0, 5.9604644775390625e-08 ;  /* 0x00000001ff517431 */ /* 0x000fe200000001ff */
[----:B------:R-:W-:Y:S05]  /*0160*/  BRA `(.L_x_0) ;  /* 0x00000000000c7947 */ /* 0x000fea0003800000 */
.L_x_1:
[----:B------:R-:W1:Y:S01]  /*0170*/  LDCU UR4, c[0x0][0x880] ;  /* 0x00011000ff0477ac */ /* 0x000e620008000800 */
[----:B------:R-:W-:Y:S01]  /*0180*/  HFMA2 R81, -RZ, RZ, 0, 5.9604644775390625e-08 ;  /* 0x00000001ff517431 */ /* 0x000fe200000001ff */
[----:B-1----:R-:W-:-:S07]  /*0190*/  MOV R40, UR4 ;  /* 0x0000000400287c02 */ /* 0x002fce0008000f00 */
.L_x_0:
[----:B------:R-:W2:Y:S02]  /*01a0*/  LDCU.64 UR4, c[0x0][0x8b0] ;  /* 0x00011600ff0477ac */ /* 0x000ea40008000a00 */
[----:B--2---:R-:W-:-:S04]  /*01b0*/  UISETP.NE.U32.AND UP0, UPT, UR4, URZ, UPT ;  /* 0x000000ff0400728c */ /* 0x004fc8000bf05070 */
[----:B------:R-:W-:-:S09]  /*01c0*/  UISETP.NE.AND.EX UP0, UPT, UR5, URZ, UPT, UP0 ;  /* 0x000000ff0500728c */ /* 0x000fd2000bf05300 */
[----:B------:R-:W-:Y:S05]  /*01d0*/  BRA.U UP0, `(.L_x_2) ;  /* 0x0000000100287547 */ /* 0x000fea000b800000 */
[----:B------:R-:W2:Y:S02]  /*01e0*/  LDCU.64 UR4, c[0x0][0x8a8] ;  /* 0x00011500ff0477ac */ /* 0x000ea40008000a00 */
[----:B--2---:R-:W-:-:S04]  /*01f0*/  UISETP.NE.U32.AND UP0, UPT, UR4, URZ, UPT ;  /* 0x000000ff0400728c */ /* 0x004fc8000bf05070 */
[----:B------:R-:W-:-:S09]  /*0200*/  UISETP.NE.AND.EX UP0, UPT, UR5, URZ, UPT, UP0 ;  /* 0x000000ff0500728c */ /* 0x000fd2000bf05300 */
[----:B------:R-:W-:Y:S05]  /*0210*/  BRA.U !UP0, `(.L_x_3) ;  /* 0x0000000108107547 */ /* 0x000fea000b800000 */
[----:B------:R-:W2:Y:S01]  /*0220*/  LDC.64 R38, c[0x0][0x8a8] ;  /* 0x00022a00ff267b82 */ /* 0x000ea20000000a00 */
[----:B------:R-:W2:Y:S02]  /*0230*/  LDCU.64 UR4, c[0x0][0x358] ;  /* 0x00006b00ff0477ac */ /* 0x000ea40008000a00 */
[----:B--2---:R2:W5:Y:S01]  /*0240*/  LDG.E R38, desc[UR4][R38.64] ;  /* 0x0000000426267981 */ /* 0x004562000c1e1900 */
[----:B------:R-:W-:Y:S05]  /*0250*/  BRA `(.L_x_2) ;  /* 0x0000000000087947 */ /* 0x000fea0003800000 */
.L_x_3:
[----:B------:R-:W2:Y:S02]  /*0260*/  LDCU UR4, c[0x0][0x8a0] ;  /* 0x00011400ff0477ac */ /* 0x000ea40008000800 */
[----:B--2---:R-:W-:Y:S02]  /*0270*/  MOV R38, UR4 ;  /* 0x0000000400267c02 */ /* 0x004fe40008000f00 */
.L_x_2:
[----:B------:R-:W-:Y:S01]  /*0280*/  IMAD.U32 R0, RZ, RZ, UR18 ;  /* 0x00000012ff007e24 */ /* 0x000fe2000f8e00ff */
[----:B------:R-:W-:Y:S04]  /*0290*/  BSSY.RECONVERGENT B0, `(.L_x_4) ;  /* 0x000000c000007945 */ /* 0x000fe80003800200 */
[C---:B------:R-:W-:Y:S02]  /*02a0*/  ISETP.NE.OR P2, PT, R0.reuse, 0x1, !P1 ;  /* 0x000000010000780c */ /* 0x040fe40004f45670 */
[----:B------:R-:W-:-:S11]  /*02b0*/  ISETP.NE.OR P0, PT, R0, 0x3, !P1 ;  /* 0x000000030000780c */ /* 0x000fd60004f05670 */
[----:B------:R-:W-:Y:S05]  /*02c0*/  @P2 BRA `(.L_x_5) ;  /* 0x0000000000202947 */ /* 0x000fea0003800000 */
[----:B------:R-:W3:Y:S02]  /*02d0*/  LDCU.64 UR4, c[0x0][0x348] ;  /* 0x00006900ff0477ac */ /* 0x000ee40008000a00 */
[----:B---3--:R-:W-:Y:S02]  /*02e0*/  UIADD3 UR6, UP1, UPT, UR4, 0x80, URZ ;  /* 0x0000008004067890 */ /* 0x008fe4000ff3e0ff */
[----:B------:R-:W-:Y:S02]  /*02f0*/  UIADD3 UR4, UP0, UPT, UR4, 0x180, URZ ;  /* 0x0000018004047890 */ /* 0x000fe4000ff1e0ff */
[----:B------:R-:W-:Y:S02]  /*0300*/  UIADD3.X UR7, UPT, UPT, URZ, UR5, URZ, UP1, !UPT ;  /* 0x00000005ff077290 */ /* 0x000fe40008ffe4ff */
[----:B------:R-:W-:-:S07]  /*0310*/  UIADD3.X UR5, UPT, UPT, URZ, UR5, URZ, UP0, !UPT ;  /* 0x00000005ff057290 */ /* 0x000fce00087fe4ff */
[----:B------:R3:W-:Y:S02]  /*0320*/  UTMACCTL.PF [UR6] ;  /* 0x00000000060079b9 */ /* 0x0007e40008040000 */
[----:B------:R3:W-:Y:S02]  /*0330*/  UTMACCTL.PF [UR4] ;  /* 0x00000000040079b9 */ /* 0x0007e40008040000 */
[----:B---3--:R-:W-:Y:S01]  /*0340*/  NOP ;  /* 0x0000000000007918 */ /* 0x008fe20000000000 */
.L_x_5:
[----:B------:R-:W-:Y:S05]  /*0350*/  BSYNC.RECONVERGENT B0 ;  /* 0x0000000000007941 */ /* 0x000fea0003800200 */
.L_x_4:
[----:B------:R-:W-:Y:S04]  /*0360*/  BSSY.RECONVERGENT B0, `(.L_x_6) ;  /* 0x000000a000007945 */ /* 0x000fe80003800200 */
        /* <DEDUP_REMOVED lines=9> */
.L_x_7:
[----:B------:R-:W-:Y:S05]  /*0400*/  BSYNC.RECONVERGENT B0 ;  /* 0x0000000000007941 */ /* 0x000fea0003800200 */
.L_x_6:
[----:B------:R-:W3:Y:S01]  /*0410*/  LDCU.64 UR4, c[0x0][0x888] ;  /* 0x00011100ff0477ac */ /* 0x000ee20008000a00 */
[----:B------:R-:W-:Y:S02]  /*0420*/  UISETP.EQ.U32.AND UP1, UPT, UR8, URZ, UPT ;  /* 0x000000ff0800728c */ /* 0x000fe4000bf22070 */
[----:B------:R-:W-:Y:S02]  /*0430*/  UPLOP3.LUT UP3, UPT, UPT, UPT, UPT, 0x80, 0x8 ;  /* 0x000000000008789c */ /* 0x000fe40003f6f070 */
[----:B---3--:R-:W-:-:S04]  /*0440*/  UISETP.NE.U32.AND UP0, UPT, UR4, URZ, UPT ;  /* 0x000000ff0400728c */ /* 0x008fc8000bf05070 */
[----:B------:R-:W-:-:S04]  /*0450*/  UISETP.NE.AND.EX UP0, UPT, UR5, URZ, UPT, UP0 ;  /* 0x000000ff0500728c */ /* 0x000fc8000bf05300 */
[----:B------:R-:W-:-:S04]  /*0460*/  UISETP.EQ.OR.EX UP2, UPT, UR9, URZ, !UP0, UP1 ;  /* 0x000000ff0900728c */ /* 0x000fc8000c742710 */
[----:B------:R-:W-:-:S05]  /*0470*/  UP2UR UR61, UPR, URZ, 0x4 ;  /* 0x00000004ff3d7883 */ /* 0x000fca0008000000 */
[----:B------:R-:W-:Y:S07]  /*0480*/  BRA.U !UP2, `(.L_x_8) ;  /* 0x000000010a207547 */ /* 0x000fee000b800000 */
[----:B-----5:R-:W-:Y:S01]  /*0490*/  R2UR UR5, R40 ;  /* 0x00000000280572ca */ /* 0x020fe200000e0000 */
[----:B------:R-:W-:Y:S02]  /*04a0*/  UISETP.NE.U32.AND UP1, UPT, UR8, URZ, UPT ;  /* 0x000000ff0800728c */ /* 0x000fe4000bf25070 */
[----:B------:R-:W-:Y:S02]  /*04b0*/  USEL UR4, URZ, 0xffffffff, UP0 ;  /* 0xffffffffff047887 */ /* 0x000fe40008000000 */
[----:B------:R-:W-:-:S08]  /*04c0*/  UISETP.NE.AND.EX UP1, UPT, UR9, URZ, UPT, UP1 ;  /* 0x000000ff0900728c */ /* 0x000fd0000bf25310 */
[----:B------:R-:W-:-:S04]  /*04d0*/  UISETP.NE.AND UP0, UPT, UR5, URZ, UPT ;  /* 0x000000ff0500728c */ /* 0x000fc8000bf05270 */
[----:B------:R-:W-:-:S04]  /*04e0*/  @!UP1 USEL UR4, URZ, 0xffffffff, UP0 ;  /* 0xffffffffff049887 */ /* 0x000fc80008000000 */
[----:B------:R-:W-:-:S04]  /*04f0*/  ULOP3.LUT UR4, UR4, 0x1, URZ, 0xc0, !UPT ;  /* 0x0000000104047892 */ /* 0x000fc8000f8ec0ff */
[----:B------:R-:W-:-:S11]  /*0500*/  UISETP.NE.U32.AND UP3, UPT, UR4, 0x1, UPT ;  /* 0x000000010400788c */ /* 0x000fd6000bf65070 */
.L_x_8:
[----:B------:R-:W3:Y:S01]  /*0510*/  SHFL.IDX PT, R0, R82, RZ, 0x1f ;  /* 0x00001fff52007589 */ /* 0x000ee200000e0000 */
[----:B------:R-:W-:-:S04]  /*0520*/  UISETP.NE.AND UP0, UPT, UR18, 0x2, UPT ;  /* 0x000000021200788c */ /* 0x000fc8000bf05270 */
[----:B------:R-:W-:Y:S02]  /*0530*/  UISETP.EQ.AND UP1, UPT, UR33, URZ, !UP0 ;  /* 0x000000ff2100728c */ /* 0x000fe4000c722270 */
[----:B------:R-:W-:-:S04]  /*0540*/  USEL UR34, URZ, 0x1, UP0 ;  /* 0x00000001ff227887 */ /* 0x000fc80008000000 */
[----:B------:R-:W-:Y:S02]  /*0550*/  PLOP3.LUT P3, PT, P1, PT, UP1, 0x80, 0x8 ;  /* 0x000000000008781c */ /* 0x000fe40000f6f018 */
[----:B---3--:R-:W-:-:S13]  /*0560*/  ISETP.NE.AND P0, PT, R0, RZ, PT ;  /* 0x000000ff0000720c */ /* 0x008fda0003f05270 */
[----:B------:R-:W-:Y:S05]  /*0570*/  @P0 BRA `(.L_x_9) ;  /* 0x0000000400600947 */ /* 0x000fea0003800000 */
[----:B------:R-:W-:Y:S01]  /*0580*/  ELECT P0, URZ, PT ;  /* 0x0000000000ff782f */ /* 0x000fe20003800000 */
[----:B------:R-:W-:-:S12]  /*0590*/  BSSY.RECONVERGENT B0, `(.L_x_9) ;  /* 0x0000056000007945 */ /* 0x000fd80003800200 */
[----:B------:R-:W-:Y:S05]  /*05a0*/  @!P0 BRA `(.L_x_10) ;  /* 0x0000000400508947 */ /* 0x000fea0003800000 */
[----:B------:R-:W-:Y:S01]  /*05b0*/  UMOV UR4, 0x400 ;  /* 0x0000040000047882 */ /* 0x000fe20000000000 */
[----:B------:R-:W-:Y:S01]  /*05c0*/  UMOV UR8, 0x1 ;  /* 0x0000000100087882 */ /* 0x000fe20000000000 */
[----:B------:R-:W-:Y:S01]  /*05d0*/  UMOV UR6, 0x2 ;  /* 0x0000000200067882 */ /* 0x000fe20000000000 */
[----:B------:R-:W-:Y:S02]  /*05e0*/  ULEA UR4, UR55, UR4, 0x18 ;  /* 0x0000000437047291 */ /* 0x000fe4000f8ec0ff */
[----:B------:R-:W-:-:S04]  /*05f0*/  UIADD3 UR8, UPT, UPT, -UR8, 0x100000, URZ ;  /* 0x0010000008087890 */ /* 0x000fc8000fffe1ff */
[----:B------:R-:W-:Y:S02]  /*0600*/  USHF.L.U32 UR9, UR8, 0xb, URZ ;  /* 0x0000000b08097899 */ /* 0x000fe400080006ff */
[----:B------:R-:W-:Y:S02]  /*0610*/  USHF.L.U32 UR8, UR8, 0x1, URZ ;  /* 0x0000000108087899 */ /* 0x000fe400080006ff */
[----:B------:R-:W-:-:S04]  /*0620*/  UIADD3 UR6, UPT, UPT, -UR6, 0x100000, URZ ;  /* 0x0010000006067890 */ /* 0x000fc8000fffe1ff */
[----:B------:R-:W-:Y:S02]  /*0630*/  USHF.L.U32 UR7, UR6, 0xb, URZ ;  /* 0x0000000b06077899 */ /* 0x000fe400080006ff */
[----:B------:R-:W-:Y:S01]  /*0640*/  USHF.L.U32 UR6, UR6, 0x1, URZ ;  /* 0x0000000106067899 */ /* 0x000fe200080006ff */
[----:B------:R-:W3:Y:S03]  /*0650*/  FENCE.VIEW.ASYNC.S ;  /* 0x00000000000073c6 */ /* 0x000ee60000000000 */
[----:B---3--:R3:W4:Y:S08]  /*0660*/  SYNCS.EXCH.64 URZ, [UR4], UR8 ;  /* 0x0000000804ff75b2 */ /* 0x0087300008000100 */
[----:B------:R3:W1:Y:S01]  /*0670*/  SYNCS.EXCH.64 URZ, [UR4+0x120], UR6 ;  /* 0x0001200604ff75b2 */ /* 0x0006620008000100 */
        /* <DEDUP_REMOVED lines=69> */
[----:B------:R3:W1:Y:S02]  /*0ad0*/  SYNCS.EXCH.64 URZ, [UR4+0x238], UR6 ;  /* 0x0002380604ff75b2 */ /* 0x0006640008000100 */
[----:B---34-:R-:W-:Y:S01]  /*0ae0*/  NOP ;  /* 0x0000000000007918 */ /* 0x018fe20000000000 */
.L_x_10:
[----:B------:R-:W-:Y:S05]  /*0af0*/  BSYNC.RECONVERGENT B0 ;  /* 0x0000000000007941 */ /* 0x000fea0003800200 */
.L_x_9:
[----:B------:R-:W3:Y:S01]  /*0b00*/  SHFL.IDX PT, R0, R82, RZ, 0x1f ;  /* 0x00001fff52007589 */ /* 0x000ee200000e0000 */
[----:B------:R-:W-:Y:S01]  /*0b10*/  NOP ;  /* 0x0000000000007918 */ /* 0x000fe20000000000 */
[----:B---3--:R-:W-:-:S13]  /*0b20*/  ISETP.NE.AND P0, PT, R0, 0x1, PT ;  /* 0x000000010000780c */ /* 0x008fda0003f05270 */
[----:B------:R-:W-:Y:S05]  /*0b30*/  @P0 BRA `(.L_x_11) ;  /* 0x00000000003c0947 */ /* 0x000fea0003800000 */
        /* <DEDUP_REMOVED lines=10> */
[----:B------:R-:W-:Y:S01]  /*0be0*/  ELECT P0, URZ, PT ;  /* 0x0000000000ff782f */ /* 0x000fe20003800000 */
[----:B------:R-:W3:Y:S02]  /*0bf0*/  FENCE.VIEW.ASYNC.S ;  /* 0x00000000000073c6 */ /* 0x000ee40000000000 */
[----:B---3--:R3:W4:Y:S08]  /*0c00*/  SYNCS.EXCH.64 URZ, [UR4+0x240], UR8 ;  /* 0x0002400804ff75b2 */ /* 0x0087300008000100 */
[----:B------:R3:W1:Y:S01]  /*0c10*/  SYNCS.EXCH.64 URZ, [UR4+0x248], UR6 ;  /* 0x0002480604ff75b2 */ /* 0x0006620008000100 */
[----:B------:R-:W-:Y:S01]  /*0c20*/  NOP ;  /* 0x0000000000007918 */ /* 0x000fe20000000000 */
.L_x_11:
[----:B------:R-:W2:Y:S01]  /*0c30*/  SHFL.IDX PT, R0, R82, RZ, 0x1f ;  /* 0x00001fff52007589 */ /* 0x000ea200000e0000 */
[----:B------:R-:W-:Y:S01]  /*0c40*/  NOP ;  /* 0x0000000000007918 */ /* 0x000fe20000000000 */
[----:B--2---:R-:W-:-:S13]  /*0c50*/  ISETP.NE.AND P0, PT, R0, 0x3, PT ;  /* 0x000000030000780c */ /* 0x004fda0003f05270 */
[----:B------:R-:W-:Y:S05]  /*0c60*/  @P0 BRA `(.L_x_12) ;  /* 0x00000000002c0947 */ /* 0x000fea0003800000 */
[----:B---3--:R-:W-:Y:S01]  /*0c70*/  UMOV UR6, 0x400 ;  /* 0x0000040000067882 */ /* 0x008fe20000000000 */
[----:B------:R-:W-:Y:S01]  /*0c80*/  UMOV UR4, 0x20 ;  /* 0x0000002000047882 */ /* 0x000fe20000000000 */
[----:B------:R-:W-:Y:S02]  /*0c90*/  ULEA UR6, UR55, UR6, 0x18 ;  /* 0x0000000637067291 */ /* 0x000fe4000f8ec0ff */
[----:B------:R-:W-:-:S04]  /*0ca0*/  UIADD3 UR4, UPT, UPT, -UR4, 0x100000, URZ ;  /* 0x0010000004047890 */ /* 0x000fc8000fffe1ff */
[----:B------:R-:W-:Y:S02]  /*0cb0*/  USHF.L.U32 UR5, UR4, 0xb, URZ ;  /* 0x0000000b04057899 */ /* 0x000fe400080006ff */
[----:B------:R-:W-:Y:S01]  /*0cc0*/  USHF.L.U32 UR4, UR4, 0x1, URZ ;  /* 0x0000000104047899 */ /* 0x000fe200080006ff */
[----:B------:R-:W-:Y:S01]  /*0cd0*/  ELECT P0, URZ, PT ;  /* 0x0000000000ff782f */ /* 0x000fe20003800000 */
[----:B------:R-:W2:Y:S10]  /*0ce0*/  FENCE.VIEW.ASYNC.S ;  /* 0x00000000000073c6 */ /* 0x000eb40000000000 */
[----:B--2---:R2:W3:Y:S01]  /*0cf0*/  SYNCS.EXCH.64 URZ, [UR6+0x250], UR4 ;  /* 0x0002500406ff75b2 */ /* 0x0044e20008000100 */
[----:B------:R2:W1:Y:S01]  /*0d00*/  SYNCS.EXCH.64 URZ, [UR6+0x258], UR4 ;  /* 0x0002580406ff75b2 */ /* 0x0004620008000100 */
[----:B------:R-:W-:Y:S01]  /*0d10*/  NOP ;  /* 0x0000000000007918 */ /* 0x000fe20000000000 */
.L_x_12:
[----:B------:R-:W4:Y:S01]  /*0d20*/  SHFL.IDX PT, R0, R82, RZ, 0x1f ;  /* 0x00001fff52007589 */ /* 0x000f2200000e0000 */
[----:B------:R-:W-:Y:S01]  /*0d30*/  NOP ;  /* 0x0000000000007918 */ /* 0x000fe20000000000 */
[----:B----4-:R-:W-:-:S13]  /*0d40*/  ISETP.NE.AND P0, PT, R0, 0x4, PT ;  /* 0x000000040000780c */ /* 0x010fda0003f05270 */
[----:B------:R-:W-:Y:S05]  /*0d50*/  @P0 BRA `(.L_x_13) ;  /* 0x0000000000480947 */ /* 0x000fea0003800000 */
[----:B--23--:R-:W-:Y:S01]  /*0d60*/  UMOV UR4, 0x3a0 ;  /* 0x000003a000047882 */ /* 0x00cfe20000000000 */
[----:B------:R-:W-:Y:S01]  /*0d70*/  UMOV UR6, 0x400 ;  /* 0x0000040000067882 */ /* 0x000fe20000000000 */
[----:B------:R-:W-:Y:S01]  /*0d80*/  USEL UR4, UR4, 0x320, UP3 ;  /* 0x0000032004047887 */ /* 0x000fe20009800000 */
        /* <DEDUP_REMOVED lines=9> */
[----:B------:R-:W2:Y:S02]  /*0e20*/  FENCE.VIEW.ASYNC.S ;  /* 0x00000000000073c6 */ /* 0x000ea40000000000 */
[----:B--2---:R4:W2:Y:S08]  /*0e30*/  SYNCS.EXCH.64 URZ, [UR6+0x260], UR8 ;  /* 0x0002600806ff75b2 */ /* 0x0048b00008000100 */
[----:B------:R4:W3:Y:S01]  /*0e40*/  SYNCS.EXCH.64 URZ, [UR6+0x270], UR4 ;  /* 0x0002700406ff75b2 */ /* 0x0008e20008000100 */
[----:B------:R4:W1:Y:S01]  /*0e50*/  SYNCS.EXCH.64 URZ, [UR6+0x268], UR8 ;  /* 0x0002680806ff75b2 */ /* 0x0008620008000100 */
[----:B------:R4:W1:Y:S02]  /*0e60*/  SYNCS.EXCH.64 URZ, [UR6+0x278], UR4 ;  /* 0x0002780406ff75b2 */ /* 0x0008640008000100 */
[----:B----4-:R-:W-:Y:S01]  /*0e70*/  NOP ;  /* 0x0000000000007918 */ /* 0x010fe20000000000 */
.L_x_13:
[----:B------:R-:W4:Y:S01]  /*0e80*/  SHFL.IDX PT, R0, R82, RZ, 0x1f ;  /* 0x00001fff52007589 */ /* 0x000f2200000e0000 */
[----:B------:R-:W-:Y:S01]  /*0e90*/  NOP ;  /* 0x0000000000007918 */ /* 0x000fe20000000000 */
[----:B----4-:R-:W-:-:S13]  /*0ea0*/  ISETP.NE.AND P0, PT, R0, 0x5, PT ;  /* 0x000000050000780c */ /* 0x010fda0003f05270 */
[----:B------:R-:W-:Y:S05]  /*0eb0*/  @P0 BRA `(.L_x_14) ;  /* 0x0000000000540947 */ /* 0x000fea0003800000 */
[----:B--23--:R-:W-:Y:S01]  /*0ec0*/  UMOV UR4, 0x400 ;  /* 0x0000040000047882 */ /* 0x00cfe20000000000 */
        /* <DEDUP_REMOVED lines=14> */
[----:B------:R4:W1:Y:S01]  /*0fb0*/  SYNCS.EXCH.64 URZ, [UR4+0x2a8], UR8 ;  /* 0x0002a80804ff75b2 */ /* 0x0008620008000100 */
[----:B------:R4:W1:Y:S01]  /*0fc0*/  SYNCS.EXCH.64 URZ, [UR4+0x290], UR6 ;  /* 0x0002900604ff75b2 */ /* 0x0008620008000100 */
[----:B------:R4:W1:Y:S01]  /*0fd0*/  SYNCS.EXCH.64 URZ, [UR4+0x2b0], UR8 ;  /* 0x0002b00804ff75b2 */ /* 0x0008620008000100 */
[----:B------:R4:W1:Y:S01]  /*0fe0*/  SYNCS.EXCH.64 URZ, [UR4+0x298], UR6 ;  /* 0x0002980604ff75b2 */ /* 0x0008620008000100 */
[----:B------:R4:W1:Y:S02]  /*0ff0*/  SYNCS.EXCH.64 URZ, [UR4+0x2b8], UR8 ;  /* 0x0002b80804ff75b2 */ /* 0x0008640008000100 */
[----:B----4-:R-:W-:Y:S01]  /*1000*/  NOP ;  /* 0x0000000000007918 */ /* 0x010fe20000000000 */
.L_x_14:
[----:B------:R-:W4:Y:S01]  /*1010*/  SHFL.IDX PT, R0, R82, RZ, 0x1f ;  /* 0x00001fff52007589 */ /* 0x000f2200000e0000 */
[----:B------:R-:W-:Y:S01]  /*1020*/  ISETP.NE.OR P1, PT, RZ, UR18, !P1 ;  /* 0x00000012ff007c0c */ /* 0x000fe2000cf25670 */
[----:B------:R-:W-:Y:S01]  /*1030*/  NOP ;  /* 0x0000000000007918 */ /* 0x000fe20000000000 */
[----:B----4-:R-:W-:-:S13]  /*1040*/  ISETP.NE.AND P0, PT, R0, 0x3, PT ;  /* 0x000000030000780c */ /* 0x010fda0003f05270 */
[----:B------:R-:W-:Y:S05]  /*1050*/  @P0 BRA `(.L_x_15) ;  /* 0x0000000000340947 */ /* 0x000fea0003800000 */
[----:B--23--:R-:W-:Y:S01]  /*1060*/  UMOV UR4, 0x400 ;  /* 0x0000040000047882 */ /* 0x00cfe20000000000 */
[----:B------:R-:W-:Y:S01]  /*1070*/  UMOV UR6, 0x20 ;  /* 0x0000002000067882 */ /* 0x000fe20000000000 */
[----:B------:R-:W-:Y:S02]  /*1080*/  ULEA UR4, UR55, UR4, 0x18 ;  /* 0x0000000437047291 */ /* 0x000fe4000f8ec0ff */
[----:B------:R-:W-:-:S04]  /*1090*/  UIADD3 UR6, UPT, UPT, -UR6, 0x100000, URZ ;  /* 0x0010000006067890 */ /* 0x000fc8000fffe1ff */
[----:B------:R-:W-:Y:S02]  /*10a0*/  USHF.L.U32 UR7, UR6, 0xb, URZ ;  /* 0x0000000b06077899 */ /* 0x000fe400080006ff */
[----:B------:R-:W-:Y:S01]  /*10b0*/  USHF.L.U32 UR6, UR6, 0x1, URZ ;  /* 0x0000000106067899 */ /* 0x000fe200080006ff */
[----:B------:R-:W-:Y:S01]  /*10c0*/  ELECT P0, URZ, PT ;  /* 0x0000000000ff782f */ /* 0x000fe20003800000 */
[----:B------:R-:W2:Y:S10]  /*10d0*/  FENCE.VIEW.ASYNC.S ;  /* 0x00000000000073c6 */ /* 0x000eb40000000000 */
[----:B--2---:R4:W2:Y:S01]  /*10e0*/  SYNCS.EXCH.64 URZ, [UR4+0x2c0], UR6 ;  /* 0x0002c00604ff75b2 */ /* 0x0048a20008000100 */
[----:B------:R4:W3:Y:S01]  /*10f0*/  SYNCS.EXCH.64 URZ, [UR4+0x2d0], UR6 ;  /* 0x0002d00604ff75b2 */ /* 0x0008e20008000100 */
[----:B------:R4:W1:Y:S01]  /*1100*/  SYNCS.EXCH.64 URZ, [UR4+0x2c8], UR6 ;  /* 0x0002c80604ff75b2 */ /* 0x0008620008000100 */
[----:B------:R4:W1:Y:S02]  /*1110*/  SYNCS.EXCH.64 URZ, [UR4+0x2d8], UR6 ;  /* 0x0002d80604ff75b2 */ /* 0x0008640008000100 */
[----:B----4-:R-:W-:Y:S01]  /*1120*/  NOP ;  /* 0x0000000000007918 */ /* 0x010fe20000000000 */
.L_x_15:
[----:B------:R-:W-:Y:S01]  /*1130*/  VOTEU.ALL UP0, P1 ;  /* 0x0000000000ff7886 */ /* 0x000fe20000800000 */
[----:B--23--:R-:W-:Y:S01]  /*1140*/  UMOV UR4, 0x20 ;  /* 0x0000002000047882 */ /* 0x00cfe20000000000 */
[----:B------:R-:W2:Y:S01]  /*1150*/  LDCU UR7, c[0x0][0x36c] ;  /* 0x00006d80ff0777ac */ /* 0x000ea20008000800 */
[----:B------:R-:W-:Y:S01]  /*1160*/  NOP ;  /* 0x0000000000007918 */ /* 0x000fe20000000000 */
[----:B------:R-:W-:Y:S01]  /*1170*/  LOP3.LUT R0, R78, 0x1f, RZ, 0xc0, !PT ;  /* 0x0000001f4e007812 */ /* 0x000fe200078ec0ff */
[----:B------:R-:W-:Y:S01]  /*1180*/  @!UP0 UMOV UR6, 0x400 ;  /* 0x0000040000068882 */ /* 0x000fe20000000000 */
[----:B------:R-:W-:-:S04]  /*1190*/  @!UP0 UIADD3 UR4, UPT, UPT, -UR4, 0x100000, URZ ;  /* 0x0010000004048890 */ /* 0x000fc8000fffe1ff */
[----:B------:R-:W-:Y:S02]  /*11a0*/  @!UP0 USHF.L.U32 UR5, UR4, 0xb, URZ ;  /* 0x0000000b04058899 */ /* 0x000fe400080006ff */
[----:B------:R-:W-:Y:S02]  /*11b0*/  @!UP0 USHF.L.U32 UR4, UR4, 0x1, URZ ;  /* 0x0000000104048899 */ /* 0x000fe400080006ff */
[----:B------:R-:W-:Y:S01]  /*11c0*/  @!UP0 ULEA UR6, UR55, UR6, 0x18 ;  /* 0x0000000637068291 */ /* 0x000fe2000f8ec0ff */
[----:B------:R-:W-:Y:S01]  /*11d0*/  VOTEU.ALL UP0, P1 ;  /* 0x0000000000ff7886 */ /* 0x000fe20000800000 */
[----:B------:R-:W-:Y:S02]  /*11e0*/  UISETP.NE.AND UP4, UPT, UR18, URZ, UPT ;  /* 0x000000ff1200728c */ /* 0x000fe4000bf85270 */
[----:B--2---:R-:W-:Y:S01]  /*11f0*/  UISETP.EQ.U32.AND UP5, UPT, UR7, 0x1, UPT ;  /* 0x000000010700788c */ /* 0x004fe2000bfa2070 */
[----:B------:R-:W2:Y:S07]  /*1200*/  FENCE.VIEW.ASYNC.S ;  /* 0x00000000000073c6 */ /* 0x000eae0000000000 */
[----:B--2---:R2:W3:Y:S01]  /*1210*/  @!UP0 SYNCS.EXCH.64 URZ, [UR6+0x2e0], UR4 ;  /* 0x0002e00406ff85b2 */ /* 0x0044e20008000100 */
[----:B------:R-:W-:Y:S05]  /*1220*/  BRA.U !UP5, `(.L_x_16) ;  /* 0x000000010d087547 */ /* 0x000fea000b800000 */
[----:B-1-3--:R-:W-:Y:S01]  /*1230*/  UCGABAR_ARV ;  /* 0x00000000000079c7 */ /* 0x00afe20008000000 */
[----:B------:R-:W-:Y:S05]  /*1240*/  BRA `(.L_x_17) ;  /* 0x0000000000047947 */ /* 0x000fea0003800000 */
.L_x_16:
[----:B-1-3--:R-:W-:Y:S01]  /*1250*/  NOP ;  /* 0x0000000000007918 */ /* 0x00afe20000000000 */
.L_x_17:
[----:B------:R-:W1:Y:S01]  /*1260*/  S2UR UR28, SR_CTAID.X ;  /* 0x00000000001c79c3 */ /* 0x000e620000002500 */
[----:B------:R-:W-:-:S05]  /*1270*/  CS2R.32 R3, SR_CgaSize ;  /* 0x0000000000037805 */ /* 0x000fca0000008a00 */
[----:B------:R-:W-:-:S05]  /*1280*/  IMAD R3, R3, -0xa0, RZ ;  /* 0xffffff6003037824 */ /* 0x000fca00078e02ff */
[----:B--2---:R-:W-:-:S14]  /*1290*/  R2UR UR5, R3 ;  /* 0x00000000030572ca */ /* 0x004fdc00000e0000 */
[----:B------:R-:W2:Y:S01]  /*12a0*/  LDCU UR5, c[0x0][UR5+0x2b0] ;  /* 0x00005600050577ac */ /* 0x000ea20008000800 */
[----:B------:R-:W-:-:S05]  /*12b0*/  CS2R.32 R3, SR_CgaSize ;  /* 0x0000000000037805 */ /* 0x000fca0000008a00 */
[----:B------:R-:W-:-:S05]  /*12c0*/  IMAD R3, R3, -0xa0, RZ ;  /* 0xffffff6003037824 */ /* 0x000fca00078e02ff */
[----:B------:R-:W-:-:S14]  /*12d0*/  R2UR UR4, R3 ;  /* 0x00000000030472ca */ /* 0x000fdc00000e0000 */
[----:B------:R-:W3:Y:S01]  /*12e0*/  LDCU UR4, c[0x0][UR4+0x2b4] ;  /* 0x00005680040477ac */ /* 0x000ee20008000800 */
[----:B------:R-:W4:Y:S01]  /*12f0*/  S2UR UR7, SR_CTAID.Y ;  /* 0x00000000000779c3 */ /* 0x000f220000002600 */
[----:B------:R-:W3:Y:S01]  /*1300*/  LDCU UR19, c[0x0][0xb24] ;  /* 0x00016480ff1377ac */ /* 0x000ee20008000800 */
[----:B------:R-:W-:-:S05]  /*1310*/  CS2R.32 R3, SR_CgaSize ;  /* 0x0000000000037805 */ /* 0x000fca0000008a00 */
[----:B------:R-:W-:-:S05]  /*1320*/  IMAD R3, R3, -0xa0, RZ ;  /* 0xffffff6003037824 */ /* 0x000fca00078e02ff */
[----:B------:R-:W-:-:S14]  /*1330*/  R2UR UR60, R3 ;  /* 0x00000000033c72ca */ /* 0x000fdc00000e0000 */
[----:B------:R-:W3:Y:S01]  /*1340*/  LDCU UR60, c[0x0][UR60+0x2a0] ;  /* 0x000054003c3c77ac */ /* 0x000ee20008000800 */
[----:B------:R-:W1:Y:S01]  /*1350*/  S2UR UR36, SR_CTAID.Z ;  /* 0x00000000002479c3 */ /* 0x000e620000002700 */
[----:B------:R-:W-:-:S05]  /*1360*/  CS2R.32 R3, SR_CgaSize ;  /* 0x0000000000037805 */ /* 0x000fca0000008a00 */
[----:B------:R-:W-:-:S05]  /*1370*/  IMAD R3, R3, -0xa0, RZ ;  /* 0xffffff6003037824 */ /* 0x000fca00078e02ff */
[----:B------:R-:W-:-:S14]  /*1380*/  R2UR UR57, R3 ;  /* 0x00000000033972ca */ /* 0x000fdc00000e0000 */
[----:B------:R-:W3:Y:S01]  /*1390*/  LDCU UR57, c[0x0][UR57+0x2a4] ;  /* 0x00005480393977ac */ /* 0x000ee20008000800 */
[----:B------:R-:W-:Y:S02]  /*13a0*/  UISETP.GT.U32.AND UP0, UPT, UR33, 0xffff, UPT ;  /* 0x0000ffff2100788c */ /* 0x000fe4000bf04070 */
[----:B------:R-:W-:Y:S01]  /*13b0*/  USHF.L.U32 UR24, UR55, 0xa, URZ ;  /* 0x0000000a37187899 */ /* 0x000fe200080006ff */
[----:B-1----:R-:W-:Y:S01]  /*13c0*/  I2FP.F32.U32 R3, UR28 ;  /* 0x0000001c00037c45 */ /* 0x002fe20008201000 */
[----:B------:R-:W-:Y:S01]  /*13d0*/  UMOV UR29, 0x5 ;  /* 0x00000005001d7882 */ /* 0x000fe20000000000 */
[----:B------:R-:W1:Y:S03]  /*13e0*/  LDCU UR40, c[0x0][0xb24] ;  /* 0x00016480ff2877ac */ /* 0x000e660008000800 */
[----:B--2---:R-:W-:Y:S01]  /*13f0*/  FMUL R3, R3, UR5 ;  /* 0x0000000503037c20 */ /* 0x004fe20008400000 */
[----:B------:R-:W-:Y:S01]  /*1400*/  USEL UR5, UR33, 0xffff, !UP0 ;  /* 0x0000ffff21057887 */ /* 0x000fe2000c000000 */
[----:B----4-:R-:W-:Y:S01]  /*1410*/  I2FP.F32.U32 R2, UR7 ;  /* 0x0000000700027c45 */ /* 0x010fe20008201000 */
[----:B------:R-:W2:Y:S03]  /*1420*/  LDCU UR27, c[0x0][0xb30] ;  /* 0x00016600ff1b77ac */ /* 0x000ea60008000800 */
[----:B------:R-:W4:Y:S01]  /*1430*/  F2I.U32.TRUNC.NTZ R3, R3 ;  /* 0x0000000300037305 */ /* 0x000f22000020f000 */
[----:B---3--:R-:W-:Y:S01]  /*1440*/  FMUL R2, R2, UR4 ;  /* 0x0000000402027c20 */ /* 0x008fe20008400000 */
[----:B------:R-:W-:-:S02]  /*1450*/  ULOP3.LUT UR25, UR5, 0xffff, URZ, 0xc0, !UPT ;  /* 0x0000ffff05197892 */ /* 0x000fc4000f8ec0ff */
[----:B------:R-:W-:Y:S01]  /*1460*/  UISETP.GE.AND UP2, UPT, UR19, 0x1, UPT ;  /* 0x000000011300788c */ /* 0x000fe2000bf46270 */
[----:B------:R-:W-:-:S03]  /*1470*/  UMOV UR46, UR7 ;  /* 0x00000007002e7c82 */ /* 0x000fc60008000000 */
[----:B------:R-:W3:Y:S01]  /*1480*/  F2I.U32.TRUNC.NTZ R2, R2 ;  /* 0x0000000200027305 */ /* 0x000ee2000020f000 */
[----:B------:R-:W-:Y:S01]  /*1490*/  UMOV UR45, UR28 ;  /* 0x0000001c002d7c82 */ /* 0x000fe20008000000 */
[----:B----4-:R-:W-:Y:S02]  /*14a0*/  R2UR UR4, R3 ;  /* 0x00000000030472ca */ /* 0x010fe400000e0000 */
[----:B------:R-:W-:Y:S02]  /*14b0*/  PRMT R3, RZ, 0x7610, R3 ;  /* 0x00007610ff037816 */ /* 0x000fe40000000003 */
[----:B---3--:R-:W-:Y:S02]  /*14c0*/  R2UR UR6, R2 ;  /* 0x00000000020672ca */ /* 0x008fe400000e0000 */
[----:B------:R-:W-:-:S07]  /*14d0*/  PRMT R2, RZ, 0x7610, R2 ;  /* 0x00007610ff027816 */ /* 0x000fce0000000002 */
[----:B------:R-:W-:-:S04]  /*14e0*/  UIADD3 UR5, UPT, UPT, -UR4, URZ, URZ ;  /* 0x000000ff04057290 */ /* 0x000fc8000fffe1ff */
[----:B------:R-:W-:Y:S02]  /*14f0*/  UIMAD UR60, UR60, UR5, UR28 ;  /* 0x000000053c3c72a4 */ /* 0x000fe4000f8e021c */
[----:B------:R-:W-:-:S04]  /*1500*/  UIADD3 UR4, UPT, UPT, -UR6, URZ, URZ ;  /* 0x000000ff06047290 */ /* 0x000fc8000fffe1ff */
[----:B------:R-:W-:Y:S01]  /*1510*/  UIMAD UR57, UR57, UR4, UR7 ;  /* 0x00000004393972a4 */ /* 0x000fe2000f8e0207 */
[----:B-12---:R-:W-:Y:S11]  /*1520*/  BRA.U UP4, `(.L_x_18) ;  /* 0x00000001043c7547 */ /* 0x006ff6000b800000 */
[----:B------:R-:W-:Y:S02]  /*1530*/  UISETP.GT.U32.AND UP0, UPT, UR60, 0x1, UPT ;  /* 0x000000013c00788c */ /* 0x000fe4000bf04070 */
[----:B------:R-:W-:Y:S02]  /*1540*/  ULOP3.LUT UR4, UR60, 0xfffffffe, URZ, 0xc0, !UPT ;  /* 0xfffffffe3c047892 */ /* 0x000fe4000f8ec0ff */
[----:B------:R-:W-:Y:S02]  /*1550*/  UISETP.NE.AND UP1, UPT, UR57, URZ, UP0 ;  /* 0x000000ff3900728c */ /* 0x000fe40008725270 */
[----:B------:R-:W-:Y:S02]  /*1560*/  UISETP.NE.AND UP0, UPT, UR57, 0x1, UP0 ;  /* 0x000000013900788c */ /* 0x000fe40008705270 */
[----:B------:R-:W-:Y:S02]  /*1570*/  USEL UR7, URZ, 0x1, UP1 ;  /* 0x00000001ff077887 */ /* 0x000fe40008800000 */
[----:B------:R-:W-:-:S02]  /*1580*/  USEL UR6, URZ, 0x4, UP0 ;  /* 0x00000004ff067887 */ /* 0x000fc40008000000 */
[----:B------:R-:W-:Y:S02]  /*1590*/  USEL UR5, URZ, 0x2, UP1 ;  /* 0x00000002ff057887 */ /* 0x000fe40008800000 */
[----:B------:R-:W-:Y:S02]  /*15a0*/  ULEA UR4, UR57, UR4, 0x1 ;  /* 0x0000000439047291 */ /* 0x000fe4000f8e08ff */
[----:B------:R-:W-:Y:S02]  /*15b0*/  USEL UR8, URZ, 0x8, UP0 ;  /* 0x00000008ff087887 */ /* 0x000fe40008000000 */
[----:B------:R-:W-:-:S03]  /*15c0*/  UIADD3 UR5, UPT, UPT, UR5, UR6, UR7 ;  /* 0x0000000605057290 */ /* 0x000fc6000fffe007 */
[----:B------:R-:W-:Y:S01]  /*15d0*/  UMOV UR6, 0x3 ;  /* 0x0000000300067882 */ /* 0x000fe20000000000 */
[----:B------:R-:W-:Y:S02]  /*15e0*/  UIADD3 UR5, UPT, UPT, UR5, UR8, URZ ;  /* 0x0000000805057290 */ /* 0x000fe4000fffe0ff */
[----:B------:R-:W-:-:S04]  /*15f0*/  USHF.L.U32 UR4, UR6, UR4, URZ ;  /* 0x0000000406047299 */ /* 0x000fc800080006ff */
[----:B------:R-:W-:Y:S02]  /*1600*/  MOV R3, UR5 ;  /* 0x0000000500037c02 */ /* 0x000fe40008000f00 */
[----:B------:R-:W-:Y:S02]  /*1610*/  MOV R2, UR4 ;  /* 0x0000000400027c02 */ /* 0x000fe40008000f00 */
.L_x_18:
[----:B------:R-:W-:Y:S05]  /*1620*/  BRA.U !UP2, `(.L_x_19) ;  /* 0x000000010ad47547 */ /* 0x000fea000b800000 */
[----:B------:R-:W1:Y:S01]  /*1630*/  LDCU.128 UR20, c[0x0][0xb10] ;  /* 0x00016200ff1477ac */ /* 0x000e620008000c00 */
[----:B------:R-:W2:Y:S01]  /*1640*/  LDCU UR6, c[0x0][0x370] ;  /* 0x00006e00ff0677ac */ /* 0x000ea20008000800 */
[----:B------:R-:W3:Y:S01]  /*1650*/  LDCU UR5, c[0x0][0x374] ;  /* 0x00006e80ff0577ac */ /* 0x000ee20008000800 */
[----:B------:R-:W4:Y:S01]  /*1660*/  LDCU UR26, c[0x0][0xb0c] ;  /* 0x00016180ff1a77ac */ /* 0x000f220008000800 */
[----:B------:R-:W4:Y:S01]  /*1670*/  LDCU UR4, c[0x0][0xb20] ;  /* 0x00016400ff0477ac */ /* 0x000f220008000800 */
[----:B------:R-:W4:Y:S01]  /*1680*/  LDCU.64 UR8, c[0x0][0xb28] ;  /* 0x00016500ff0877ac */ /* 0x000f220008000a00 */
[----:B-1----:R-:W-:Y:S02]  /*1690*/  UISETP.NE.AND UP0, UPT, UR22, 0x1, UPT ;  /* 0x000000011600788c */ /* 0x002fe4000bf05270 */
[----:B---3--:R-:W-:Y:S02]  /*16a0*/  UIMAD.WIDE.U32 UR10, UR5, UR23, URZ ;  /* 0x00000017050a72a5 */ /* 0x008fe4000f8e00ff */
[----:B--2---:R-:W-:-:S02]  /*16b0*/  UIMAD.WIDE.U32 UR12, UR6, UR20, URZ ;  /* 0x00000014060c72a5 */ /* 0x004fc4000f8e00ff */
[----:B----4-:R-:W-:Y:S02]  /*16c0*/  UISETP.NE.AND UP1, UPT, UR26, 0x1, UPT ;  /* 0x000000011a00788c */ /* 0x010fe4000bf25270 */
[----:B------:R-:W-:Y:S01]  /*16d0*/  UISETP.NE.AND UP2, UPT, UR19, 0x1, UPT ;  /* 0x000000011300788c */ /* 0x000fe2000bf45270 */
[----:B------:R-:W-:Y:S02]  /*16e0*/  UMOV UR10, UR11 ;  /* 0x0000000b000a7c82 */ /* 0x000fe40008000000 */
[----:B------:R-:W-:Y:S01]  /*16f0*/  UMOV UR12, UR13 ;  /* 0x0000000d000c7c82 */ /* 0x000fe20008000000 */
[----:B------:R-:W-:Y:S02]  /*1700*/  @UP0 USHF.R.U32.HI UR5, URZ, UR4, UR10 ;  /* 0x00000004ff050299 */ /* 0x000fe4000801160a */
[----:B------:R-:W-:Y:S02]  /*1710*/  UIMAD.WIDE.U32 UR16, UR46, UR23, URZ ;  /* 0x000000172e1072a5 */ /* 0x000fe4000f8e00ff */
[----:B------:R-:W-:-:S02]  /*1720*/  UIMAD.WIDE.U32 UR10, UR5, UR8, URZ ;  /* 0x00000008050a72a5 */ /* 0x000fc4000f8e00ff */
[----:B------:R-:W-:Y:S02]  /*1730*/  @UP1 USHF.R.U32.HI UR6, URZ, UR21, UR12 ;  /* 0x00000015ff061299 */ /* 0x000fe4000801160c */
[----:B------:R-:W-:Y:S02]  /*1740*/  UIMAD.WIDE.U32 UR14, UR28, UR20, URZ ;  /* 0x000000141c0e72a5 */ /* 0x000fe4000f8e00ff */
[----:B------:R-:W-:Y:S01]  /*1750*/  UIMAD.WIDE.U32 UR12, UR6, UR8, URZ ;  /* 0x00000008060c72a5 */ /* 0x000fe2000f8e00ff */
[----:B------:R-:W-:Y:S01]  /*1760*/  UMOV UR16, UR17 ;  /* 0x0000001100107c82 */ /* 0x000fe20008000000 */
[----:B------:R-:W-:Y:S01]  /*1770*/  UMOV UR10, UR11 ;  /* 0x0000000b000a7c82 */ /* 0x000fe20008000000 */
[----:B------:R-:W-:Y:S02]  /*1780*/  USHF.R.U32.HI UR16, URZ, UR4, UR16 ;  /* 0x00000004ff107299 */ /* 0x000fe40008011610 */
[----:B------:R-:W-:Y:S02]  /*1790*/  @UP2 USHF.R.U32.HI UR5, URZ, UR9, UR10 ;  /* 0x00000009ff052299 */ /* 0x000fe4000801160a */
[----:B------:R-:W-:Y:S01]  /*17a0*/  UMOV UR7, UR13 ;  /* 0x0000000d00077c82 */ /* 0x000fe20008000000 */
[----:B------:R-:W-:Y:S01]  /*17b0*/  UMOV UR14, UR15 ;  /* 0x0000000f000e7c82 */ /* 0x000fe20008000000 */
[----:B------:R-:W-:-:S02]  /*17c0*/  @UP2 USHF.R.U32.HI UR6, URZ, UR9, UR7 ;  /* 0x00000009ff062299 */ /* 0x000fc40008011607 */
[----:B------:R-:W-:Y:S02]  /*17d0*/  USHF.R.U32.HI UR14, URZ, UR21, UR14 ;  /* 0x00000015ff0e7299 */ /* 0x000fe4000801160e */
[----:B------:R-:W-:Y:S02]  /*17e0*/  USEL UR4, UR46, UR16, !UP0 ;  /* 0x000000102e047287 */ /* 0x000fe4000c000000 */
[----:B------:R-:W-:Y:S02]  /*17f0*/  UIMAD UR7, UR5, UR19, URZ ;  /* 0x00000013050772a4 */ /* 0x000fe4000f8e02ff */
[----:B------:R-:W-:Y:S02]  /*1800*/  USEL UR5, UR28, UR14, !UP1 ;  /* 0x0000000e1c057287 */ /* 0x000fe4000c800000 */
[----:B------:R-:W-:Y:S02]  /*1810*/  UIMAD UR12, UR6, UR19, URZ ;  /* 0x00000013060c72a4 */ /* 0x000fe4000f8e02ff */
[----:B------:R-:W-:-:S02]  /*1820*/  UISETP.GE.AND UP0, UPT, UR4, UR7, UPT ;  /* 0x000000070400728c */ /* 0x000fc4000bf06270 */
[----:B------:R-:W-:Y:S02]  /*1830*/  UIMAD.WIDE.U32 UR10, UR4, UR8, URZ ;  /* 0x00000008040a72a5 */ /* 0x000fe4000f8e00ff */
[----:B------:R-:W-:Y:S02]  /*1840*/  UISETP.GE.OR UP0, UPT, UR5, UR12, UP0 ;  /* 0x0000000c0500728c */ /* 0x000fe40008706670 */
[----:B------:R-:W-:Y:S02]  /*1850*/  UIMAD.WIDE.U32 UR12, UR5, UR8, URZ ;  /* 0x00000008050c72a5 */ /* 0x000fe4000f8e00ff */
[----:B------:R-:W-:Y:S01]  /*1860*/  UIADD3 UR10, UPT, UPT, -UR4, URZ, URZ ;  /* 0x000000ff040a7290 */ /* 0x000fe2000fffe1ff */
[----:B------:R-:W-:Y:S01]  /*1870*/  UMOV UR8, UR11 ;  /* 0x0000000b00087c82 */ /* 0x000fe20008000000 */
[----:B------:R-:W-:Y:S02]  /*1880*/  UIADD3 UR45, UPT, UPT, -UR5, URZ, URZ ;  /* 0x000000ff052d7290 */ /* 0x000fe4000fffe1ff */
[----:B------:R-:W-:-:S03]  /*1890*/  USHF.R.U32.HI UR8, URZ, UR9, UR8 ;  /* 0x00000009ff087299 */ /* 0x000fc60008011608 */
[----:B------:R-:W-:Y:S01]  /*18a0*/  @!UP0 UMOV UR7, UR13 ;  /* 0x0000000d00078c82 */ /* 0x000fe20008000000 */
[----:B------:R-:W-:Y:S02]  /*18b0*/  UIMAD UR46, UR22, UR10, UR46 ;  /* 0x0000000a162e72a4 */ /* 0x000fe4000f8e022e */
[----:B------:R-:W-:Y:S02]  /*18c0*/  USEL UR8, UR4, UR8, !UP2 ;  /* 0x0000000804087287 */ /* 0x000fe4000d000000 */
[----:B------:R-:W-:Y:S02]  /*18d0*/  @!UP0 USHF.R.U32.HI UR7, URZ, UR9, UR7 ;  /* 0x00000009ff078299 */ /* 0x000fe40008011607 */
[----:B------:R-:W-:Y:S02]  /*18e0*/  UIADD3 UR9, UPT, UPT, -UR8, URZ, URZ ;  /* 0x000000ff08097290 */ /* 0x000fe4000fffe1ff */
[----:B------:R-:W-:Y:S02]  /*18f0*/  @!UP0 USEL UR7, UR5, UR7, !UP2 ;  /* 0x0000000705078287 */ /* 0x000fe4000d000000 */
[----:B------:R-:W-:-:S02]  /*1900*/  UIMAD UR9, UR19, UR9, UR4 ;  /* 0x00000009130972a4 */ /* 0x000fc4000f8e0204 */
[----:B------:R-:W-:Y:S02]  /*1910*/  @!UP0 UIADD3 UR8, UPT, UPT, UR8, -UR7, URZ ;  /* 0x8000000708088290 */ /* 0x000fe4000fffe0ff */
[----:B------:R-:W-:Y:S02]  /*1920*/  @!UP0 UIMAD UR6, UR9, UR6, UR7 ;  /* 0x00000006090682a4 */ /* 0x000fe4000f8e0207 */
[----:B------:R-:W-:Y:S02]  /*1930*/  @!UP0 UIMAD UR4, UR8, UR19, UR5 ;  /* 0x00000013080482a4 */ /* 0x000fe4000f8e0205 */
[----:B------:R-:W-:Y:S02]  /*1940*/  UIMAD UR45, UR26, UR45, UR28 ;  /* 0x0000002d1a2d72a4 */ /* 0x000fe4000f8e021c */
[----:B------:R-:W-:Y:S01]  /*1950*/  UIMAD UR46, UR4, UR22, UR46 ;  /* 0x00000016042e72a4 */ /* 0x000fe2000f8e022e */
[----:B------:R-:W-:Y:S02]  /*1960*/  @!UP0 UMOV UR5, UR6 ;  /* 0x0000000600058c82 */ /* 0x000fe40008000000 */
[----:B------:R-:W-:-:S12]  /*1970*/  UIMAD UR45, UR5, UR26, UR45 ;  /* 0x0000001a052d72a4 */ /* 0x000fd8000f8e022d */
.L_x_19:
[----:B------:R-:W-:Y:S02]  /*1980*/  UISETP.NE.AND UP1, UPT, UR27, 0x1, UPT ;  /* 0x000000011b00788c */ /* 0x000fe4000bf25270 */
[----:B------:R-:W-:Y:S02]  /*1990*/  UISETP.NE.AND UP0, UPT, UR18, 0x2, UPT ;  /* 0x000000021200788c */ /* 0x000fe4000bf05270 */
[----:B------:R-:W-:Y:S02]  /*19a0*/  ULOP3.LUT UR24, UR24, 0x800, URZ, 0xc0, !UPT ;  /* 0x0000080018187892 */ /* 0x000fe4000f8ec0ff */
[----:B------:R-:W-:-:S03]  /*19b0*/  USHF.L.U32 UR21, UR29, UR25, URZ ;  /* 0x000000191d157299 */ /* 0x000fc600080006ff */
[----:B------:R-:W-:Y:S09]  /*19c0*/  BRA.U UP1, `(.L_x_20) ;  /* 0x0000000101447547 */ /* 0x000ff2000b800000 */
[----:B------:R-:W1:Y:S01]  /*19d0*/  LDCU.128 UR8, c[0x0][0xb10] ;  /* 0x00016200ff0877ac */ /* 0x000e620008000c00 */
[----:B------:R-:W2:Y:S01]  /*19e0*/  LDCU UR12, c[0x0][0xb0c] ;  /* 0x00016180ff0c77ac */ /* 0x000ea20008000800 */
[----:B------:R-:W3:Y:S01]  /*19f0*/  LDCU UR13, c[0x0][0xb20] ;  /* 0x00016400ff0d77ac */ /* 0x000ee20008000800 */
[----:B-1----:R-:W-:Y:S02]  /*1a00*/  UIMAD.WIDE.U32 UR6, UR45, UR8, URZ ;  /* 0x000000082d0672a5 */ /* 0x002fe4000f8e00ff */
[----:B------:R-:W-:Y:S02]  /*1a10*/  UIMAD.WIDE.U32 UR4, UR46, UR11, URZ ;  /* 0x0000000b2e0472a5 */ /* 0x000fe4000f8e00ff */
[----:B--2---:R-:W-:Y:S02]  /*1a20*/  UISETP.NE.AND UP2, UPT, UR12, 0x1, UPT ;  /* 0x000000010c00788c */ /* 0x004fe4000bf45270 */
[----:B------:R-:W-:Y:S01]  /*1a30*/  UISETP.NE.AND UP1, UPT, UR10, 0x1, UPT ;  /* 0x000000010a00788c */ /* 0x000fe2000bf25270 */
[----:B------:R-:W-:-:S02]  /*1a40*/  UMOV UR6, UR7 ;  /* 0x0000000700067c82 */ /* 0x000fc40008000000 */
[----:B------:R-:W-:Y:S01]  /*1a50*/  UMOV UR4, UR5 ;  /* 0x0000000500047c82 */ /* 0x000fe20008000000 */
[----:B------:R-:W-:Y:S02]  /*1a60*/  USHF.R.U32.HI UR6, URZ, UR9, UR6 ;  /* 0x00000009ff067299 */ /* 0x000fe40008011606 */
[----:B---3--:R-:W-:Y:S02]  /*1a70*/  USHF.R.U32.HI UR4, URZ, UR13, UR4 ;  /* 0x0000000dff047299 */ /* 0x008fe40008011604 */
[----:B------:R-:W-:Y:S02]  /*1a80*/  USEL UR5, UR45, UR6, !UP2 ;  /* 0x000000062d057287 */ /* 0x000fe4000d000000 */
[----:B------:R-:W-:-:S04]  /*1a90*/  USEL UR4, UR46, UR4, !UP1 ;  /* 0x000000042e047287 */ /* 0x000fc8000c800000 */
[----:B------:R-:W-:Y:S02]  /*1aa0*/  UIADD3 UR6, UPT, UPT, -UR4, UR5, URZ ;  /* 0x0000000504067290 */ /* 0x000fe4000fffe1ff */
[----:B------:R-:W-:Y:S02]  /*1ab0*/  UIADD3 UR4, UPT, UPT, UR4, -UR5, URZ ;  /* 0x8000000504047290 */ /* 0x000fe4000fffe0ff */
[----:B------:R-:W-:Y:S02]  /*1ac0*/  UIMAD UR46, UR6, UR10, UR46 ;  /* 0x0000000a062e72a4 */ /* 0x000fe4000f8e022e */
[----:B------:R-:W-:-:S12]  /*1ad0*/  UIMAD UR45, UR4, UR12, UR45 ;  /* 0x0000000c042d72a4 */ /* 0x000fd8000f8e022d */
.L_x_20:
[----:B------:R-:W-:Y:S05]  /*1ae0*/  BRA.U !UP5, `(.L_x_21) ;  /* 0x000000010d0c7547 */ /* 0x000fea000b800000 */
[----:B------:R-:W-:Y:S01]  /*1af0*/  UCGABAR_WAIT ;  /* 0x0000000000007dc7 */ /* 0x000fe20008000000 */
[----:B------:R-:W-:Y:S01]  /*1b00*/  CCTL.IVALL ;  /* 0x00000000ff00798f */ /* 0x000fe20002000000 */
[----:B------:R-:W-:Y:S05]  /*1b10*/  BRA `(.L_x_22) ;  /* 0x0000000000047947 */ /* 0x000fea0003800000 */
.L_x_21:
[----:B------:R-:W-:Y:S06]  /*1b20*/  BAR.SYNC.DEFER_BLOCKING 0x0 ;  /* 0x0000000000007b1d */ /* 0x000fec0000010000 */
.L_x_22:
[----:B------:R-:W-:Y:S05]  /*1b30*/  BRA.U UP0, `(.L_x_23) ;  /* 0x0000002500687547 */ /* 0x000fea000b800000 */
[----:B------:R-:W1:Y:S01]  /*1b40*/  LDCU UR6, c[0x0][0x38c] ;  /* 0x00007180ff0677ac */ /* 0x000e620008000800 */
[----:B------:R-:W-:Y:S01]  /*1b50*/  PLOP3.LUT P1, PT, PT, PT, UP3, 0x80, 0x8 ;  /* 0x000000000008781c */ /* 0x000fe20003f2f038 */
[----:B------:R-:W-:Y:S01]  /*1b60*/  IMAD.MOV.U32 R12, RZ, RZ, 0x1 ;  /* 0x00000001ff0c7424 */ /* 0x000fe200078e00ff */
[----:B------:R-:W-:Y:S01]  /*1b70*/  ISETP.NE.AND P2, PT, R0, RZ, P3 ;  /* 0x000000ff0000720c */ /* 0x000fe20001f45270 */
[----:B------:R-:W-:Y:S01]  /*1b80*/  USHF.L.U32 UR7, UR28, 0x6, URZ ;  /* 0x000000061c077899 */ /* 0x000fe200080006ff */
[----:B------:R-:W-:Y:S01]  /*1b90*/  PLOP3.LUT P1, PT, P1, PT, PT, 0x8, 0x80 ;  /* 0x000000000080781c */ /* 0x000fe20000f2e170 */
[----:B------:R-:W-:Y:S01]  /*1ba0*/  USHF.L.U32 UR48, UR28, 0x5, URZ ;  /* 0x000000051c307899 */ /* 0x000fe200080006ff */
[----:B------:R-:W-:Y:S01]  /*1bb0*/  CS2R R10, SRZ ;  /* 0x00000000000a7805 */ /* 0x000fe2000001ff00 */
[----:B------:R-:W-:Y:S01]  /*1bc0*/  UISETP.NE.AND UP1, UPT, UR18, URZ, UPT ;  /* 0x000000ff1200728c */ /* 0x000fe2000bf25270 */
[----:B------:R-:W-:Y:S01]  /*1bd0*/  IMAD.MOV.U32 R9, RZ, RZ, RZ ;  /* 0x000000ffff097224 */ /* 0x000fe200078e00ff */
[----:B------:R-:W2:Y:S01]  /*1be0*/  LDCU UR39, c[0x0][0x370] ;  /* 0x00006e00ff2777ac */ /* 0x000ea20008000800 */
[----:B------:R-:W-:Y:S01]  /*1bf0*/  IMAD.MOV.U32 R8, RZ, RZ, 0x1 ;  /* 0x00000001ff087424 */ /* 0x000fe200078e00ff */
[----:B------:R-:W3:Y:S01]  /*1c00*/  LDCU.64 UR26, c[0x0][0x348] ;  /* 0x00006900ff1a77ac */ /* 0x000ee20008000a00 */
[----:B-1----:R-:W-:-:S02]  /*1c10*/  UIADD3 UR5, UPT, UPT, UR6, 0x3f, URZ ;  /* 0x0000003f06057890 */ /* 0x002fc4000fffe0ff */
[----:B------:R-:W-:Y:S02]  /*1c20*/  UIADD3 UR49, UPT, UPT, UR6, 0x7e, URZ ;  /* 0x0000007e06317890 */ /* 0x000fe4000fffe0ff */
[----:B------:R-:W-:Y:S01]  /*1c30*/  USHF.R.S32.HI UR4, URZ, 0x1f, UR5 ;  /* 0x0000001fff047899 */ /* 0x000fe20008011405 */
[----:B------:R-:W1:Y:S03]  /*1c40*/  LDCU UR38, c[0x0][0x374] ;  /* 0x00006e80ff2677ac */ /* 0x000e660008000800 */
[----:B------:R-:W-:Y:S02]  /*1c50*/  ULEA.HI UR4, UR4, UR5, URZ, 0x6 ;  /* 0x0000000504047291 */ /* 0x000fe4000f8f30ff */
[----:B------:R-:W-:Y:S02]  /*1c60*/  UIADD3 UR5, UPT, UPT, UR6, -0x1, URZ ;  /* 0xffffffff06057890 */ /* 0x000fe4000fffe0ff */
[----:B------:R-:W-:-:S02]  /*1c70*/  USHF.R.S32.HI UR42, URZ, 0x6, UR4 ;  /* 0x00000006ff2a7899 */ /* 0x000fc40008011404 */
[----:B------:R-:W-:Y:S02]  /*1c80*/  UISETP.GE.U32.AND UP2, UPT, UR5, -0x7f, UPT ;  /* 0xffffff810500788c */ /* 0x000fe4000bf46070 */
[----:B------:R-:W-:Y:S02]  /*1c90*/  UISETP.LT.U32.AND UP0, UPT, UR42, 0x24, UPT ;  /* 0x000000242a00788c */ /* 0x000fe4000bf01070 */
[----:B------:R-:W-:Y:S02]  /*1ca0*/  ULOP3.LUT UR5, UR7, 0x40, URZ, 0xc0, !UPT ;  /* 0x0000004007057892 */ /* 0x000fe4000f8ec0ff */
[----:B------:R-:W-:Y:S02]  /*1cb0*/  USEL UR41, UR42, 0x24, UP0 ;  /* 0x000000242a297887 */ /* 0x000fe40008000000 */
[----:B------:R-:W-:Y:S02]  /*1cc0*/  ULEA.HI UR44, UR24, UR5, URZ, 0x1a ;  /* 0x00000005182c7291 */ /* 0x000fe4000f8fd0ff */
[----:B------:R-:W-:-:S02]  /*1cd0*/  UIADD3 UR4, UPT, UPT, UR41, -0x1, URZ ;  /* 0xffffffff29047890 */ /* 0x000fc4000fffe0ff */
[----:B------:R-:W-:Y:S02]  /*1ce0*/  @UP2 UIADD3 UR4, UPT, UPT, UR41, URZ, URZ ;  /* 0x000000ff29042290 */ /* 0x000fe4000fffe0ff */
[----:B------:R-:W-:Y:S02]  /*1cf0*/  ULOP3.LUT UR48, UR48, 0x20, URZ, 0xc0, !UPT ;  /* 0x0000002030307892 */ /* 0x000fe4000f8ec0ff */
[----:B------:R-:W-:Y:S02]  /*1d00*/  USEL UR25, UR34, 0x2, UP1 ;  /* 0x0000000222197887 */ /* 0x000fe40008800000 */
[----:B------:R-:W-:Y:S02]  /*1d10*/  UIADD3 UR47, UPT, UPT, UR42, -UR41, URZ ;  /* 0x800000292a2f7290 */ /* 0x000fe4000fffe0ff */
[----:B------:R-:W-:Y:S02]  /*1d20*/  UIADD3 UR28, UPT, UPT, UR4, 0x1, URZ ;  /* 0x00000001041c7890 */ /* 0x000fe4000fffe0ff */
[----:B------:R-:W-:Y:S01]  /*1d30*/  UIADD3 UR43, UPT, UPT, -UR4, URZ, URZ ;  /* 0x000000ff042b7290 */ /* 0x000fe2000fffe1ff */
[----:B-123--:R-:W-:-:S11]  /*1d40*/  UMOV UR5, URZ ;  /* 0x000000ff00057c82 */ /* 0x00efd60008000000 */
.L_x_43:
[----:B------:R-:W-:Y:S01]  /*1d50*/  UISETP.NE.AND UP0, UPT, UR55, URZ, UPT ;  /* 0x000000ff3700728c */ /* 0x000fe2000bf05270 */
[----:B------:R-:W1:Y:S08]  /*1d60*/  S2UR UR55, SR_CgaCtaId ;  /* 0x00000000003779c3 */ /* 0x000e700000008800 */
[----:B------:R-:W-:Y:S05]  /*1d70*/  BRA.U UP0, `(.L_x_24) ;  /* 0x0000000100347547 */ /* 0x000fea000b800000 */
[----:B------:R-:W2:Y:S01]  /*1d80*/  S2R R0, SR_CgaCtaId ;  /* 0x0000000000007919 */ /* 0x000ea20000008800 */
[----:B------:R-:W-:-:S04]  /*1d90*/  MOV R2, 0x400 ;  /* 0x0000040000027802 */ /* 0x000fc80000000f00 */
[----:B--2---:R-:W-:Y:S02]  /*1da0*/  LEA R0, R0, R2, 0x18 ;  /* 0x0000000200007211 */ /* 0x004fe400078ec0ff */
[----:B------:R-:W-:-:S03]  /*1db0*/  SHF.L.U32 R2, R8, 0x1f, RZ ;  /* 0x0000001f08027819 */ /* 0x000fc600000006ff */
[----:B------:R-:W-:-:S04]  /*1dc0*/  IMAD R0, R9, 0x8, R0 ;  /* 0x0000000809007824 */ /* 0x000fc800078e0200 */
[----:B------:R-:W2:Y:S02]  /*1dd0*/  SYNCS.PHASECHK.TRANS64.TRYWAIT P0, [R0+URZ+0x2d0], R2 ;  /* 0x0002d002000075a7 */ /* 0x000ea400080011ff */
[----:B--2---:R-:W-:Y:S05]  /*1de0*/  @!P0 BRA `(.L_x_25) ;  /* 0x00000064004c8947 */ /* 0x004fea0003800000 */
.L_x_146:
[----:B------:R-:W-:Y:S01]  /*1df0*/  VIADD R9, R9, 0x1 ;  /* 0x0000000109097836 */ /* 0x000fe20000000000 */
[----:B------:R2:W-:Y:S04]  /*1e00*/  SYNCS.ARRIVE.TRANS64.A1T0 RZ, [R0+URZ+0x2c0], RZ ;  /* 0x0002c0ff00ff79a7 */ /* 0x0005e800081000ff */
[----:B------:R-:W-:-:S04]  /*1e10*/  ISETP.NE.AND P0, PT, R9, 0x2, PT ;  /* 0x000000020900780c */ /* 0x000fc80003f05270 */
[----:B------:R-:W-:Y:S02]  /*1e20*/  SEL R9, R9, RZ, P0 ;  /* 0x000000ff09097207 */ /* 0x000fe40000000000 */
[----:B--2---:R-:W-:-:S04]  /*1e30*/  SEL R0, RZ, 0x1, P0 ;  /* 0x00000001ff007807 */ /* 0x004fc80000000000 */
[----:B------:R-:W-:-:S07]  /*1e40*/  LOP3.LUT R8, R8, R0, RZ, 0x3c, !PT ;  /* 0x0000000008087212 */ /* 0x000fce00078e3cff */
.L_x_24:
[----:B------:R-:W-:Y:S01]  /*1e50*/  UMOV UR6, 0x400 ;  /* 0x0000040000067882 */ /* 0x000fe20000000000 */
[----:B------:R-:W-:Y:S01]  /*1e60*/  SHF.L.U32 R0, R12, 0x1f, RZ ;  /* 0x0000001f0c007819 */ /* 0x000fe200000006ff */
[----:B-1----:R-:W-:Y:S02]  /*1e70*/  ULEA UR6, UR55, UR6, 0x18 ;  /* 0x0000000637067291 */ /* 0x002fe4000f8ec0ff */
[----:B------:R-:W-:Y:S02]  /*1e80*/  UISETP.GE.U32.AND UP0, UPT, UR49, 0x7f, UPT ;  /* 0x0000007f3100788c */ /* 0x000fe4000bf06070 */
[----:B------:R-:W-:Y:S02]  /*1e90*/  ULEA UR4, UR5, UR6, 0x3 ;  /* 0x0000000605047291 */ /* 0x000fe4000f8e18ff */
[----:B------:R-:W-:Y:S01]  /*1ea0*/  ULEA UR11, UR46, UR48, 0x6 ;  /* 0x000000302e0b7291 */ /* 0x000fe2000f8e30ff */
[----:B------:R-:W-:-:S06]  /*1eb0*/  UMOV UR7, URZ ;  /* 0x000000ff00077c82 */ /* 0x000fcc0008000000 */
[----:B------:R1:W2:Y:S01]  /*1ec0*/  SYNCS.PHASECHK.TRANS64.TRYWAIT P0, [UR4+0x120], R0 ;  /* 0x00012000ff0075a7 */ /* 0x0002a20008001104 */
[----:B------:R-:W-:-:S04]  /*1ed0*/  ULEA.HI UR4, UR45, UR45, URZ, 0x1 ;  /* 0x0000002d2d047291 */ /* 0x000fc8000f8f08ff */
[----:B------:R-:W-:-:S04]  /*1ee0*/  USHF.L.U32 UR4, UR4, 0x6, URZ ;  /* 0x0000000604047899 */ /* 0x000fc800080006ff */
[----:B------:R-:W-:-:S04]  /*1ef0*/  ULOP3.LUT UR35, UR4, 0xffffff80, URZ, 0xc0, !UPT ;  /* 0xffffff8004237892 */ /* 0x000fc8000f8ec0ff */
[----:B------:R-:W-:Y:S01]  /*1f00*/  UIADD3 UR35, UPT, UPT, UR44, UR35, URZ ;  /* 0x000000232c237290 */ /* 0x000fe2000fffe0ff */
[----:B------:R-:W-:Y:S11]  /*1f10*/  BRA.U !UP0, `(.L_x_26) ;  /* 0x0000000108c47547 */ /* 0x000ff6000b800000 */
[----:B------:R-:W-:Y:S01]  /*1f20*/  UMOV UR13, UR43 ;  /* 0x0000002b000d7c82 */ /* 0x000fe20008000000 */
[----:B------:R-:W-:Y:S01]  /*1f30*/  UMOV UR4, UR5 ;  /* 0x0000000500047c82 */ /* 0x000fe20008000000 */
[----:B------:R-:W-:-:S05]  /*1f40*/  UMOV UR34, URZ ;  /* 0x000000ff00227c82 */ /* 0x000fca0008000000 */
.L_x_32:
[----:B------:R-:W-:Y:S01]  /*1f50*/  ULEA UR33, UR4, UR6, 0x3 ;  /* 0x0000000604217291 */ /* 0x000fe2000f8e18ff */
[----:B--2---:R-:W-:Y:S01]  /*1f60*/  @P3 MOV R2, 0x3000 ;  /* 0x0000300000023802 */ /* 0x004fe20000000f00 */
[----:B--234-:R-:W-:Y:S10]  /*1f70*/  @P0 BRA `(.L_x_27) ;  /* 0x00000000000c0947 */ /* 0x01cff40003800000 */
[----:B------:R-:W-:-:S04]  /*1f80*/  SHF.L.U32 R3, R12, 0x1f, RZ ;  /* 0x0000001f0c037819 */ /* 0x000fc800000006ff */
[----:B------:R-:W2:Y:S02]  /*1f90*/  SYNCS.PHASECHK.TRANS64.TRYWAIT P0, [UR33+0x120], R3 ;  /* 0x00012003ff0075a7 */ /* 0x000ea40008001121 */
[----:B--2---:R-:W-:Y:S05]  /*1fa0*/  @!P0 BRA `(.L_x_28) ;  /* 0x0000006000f08947 */ /* 0x004fea0003800000 */
.L_x_27:
[----:B------:R2:W-:Y:S01]  /*1fb0*/  @P3 SYNCS.ARRIVE.TRANS64 RZ, [UR33], R2 ;  /* 0x00000002ffff39a7 */ /* 0x0005e20008000021 */
[----:B------:R-:W-:Y:S02]  /*1fc0*/  ULOP3.LUT UR5, UR25, 0x2, URZ, 0xfc, !UPT ;  /* 0x0000000219057892 */ /* 0x000fe4000f8efcff */
[----:B------:R-:W-:Y:S02]  /*1fd0*/  UIADD3 UR13, UPT, UPT, UR13, 0x1, URZ ;  /* 0x000000010d0d7890 */ /* 0x000fe4000fffe0ff */
[----:B------:R-:W-:Y:S02]  /*1fe0*/  UISETP.NE.AND UP0, UPT, UR5, 0x2, UPT ;  /* 0x000000020500788c */ /* 0x000fe4000bf05270 */
[----:B------:R-:W-:-:S07]  /*1ff0*/  UISETP.NE.AND UP2, UPT, UR13, 0x1, UPT ;  /* 0x000000010d00788c */ /* 0x000fce000bf45270 */
[----:B------:R-:W-:Y:S05]  /*2000*/  BRA.U UP0, `(.L_x_29) ;  /* 0x0000000100047547 */ /* 0x000fea000b800000 */
[----:B------:R-:W-:Y:S05]  /*2010*/  BPT.TRAP 0x1 ;  /* 0x000000040000795c */ /* 0x000fea0000300000 */
.L_x_29:
[----:B------:R-:W-:Y:S04]  /*2020*/  BSSY.RECONVERGENT B0, `(.L_x_30) ;  /* 0x0000003000007945 */ /* 0x000fe80003800200 */
[----:B------:R-:W-:Y:S05]  /*2030*/  @!P2 BRA `(.L_x_31) ;  /* 0x000000000004a947 */ /* 0x000fea0003800000 */
[----:B------:R-:W-:Y:S05]  /*2040*/  BPT.TRAP 0x1 ;  /* 0x000000040000795c */ /* 0x000fea0000300000 */
.L_x_31:
[----:B------:R-:W-:Y:S05]  /*2050*/  BSYNC.RECONVERGENT B0 ;  /* 0x0000000000007941 */ /* 0x000fea0003800200 */
.L_x_30:
[----:B------:R-:W-:Y:S02]  /*2060*/  UIADD3 UR5, UPT, UPT, UR4, 0x1, URZ ;  /* 0x0000000104057890 */ /* 0x000fe4000fffe0ff */
[----:B------:R-:W-:Y:S02]  /*2070*/  ULEA UR32, UR4, UR24, 0xc ;  /* 0x0000001804207291 */ /* 0x000fe4000f8e60ff */
[----:B------:R-:W-:Y:S02]  /*2080*/  UISETP.NE.AND UP0, UPT, UR5, 0x24, UPT ;  /* 0x000000240500788c */ /* 0x000fe4000bf05270 */
[----:B------:R-:W-:Y:S02]  /*2090*/  UIADD3 UR16, UP1, UPT, UR26, 0x80, URZ ;  /* 0x000000801a107890 */ /* 0x000fe4000ff3e0ff */
[----:B------:R-:W-:Y:S02]  /*20a0*/  USEL UR8, URZ, 0x1, UP0 ;  /* 0x00000001ff087887 */ /* 0x000fe40008000000 */
[----:B------:R-:W-:-:S02]  /*20b0*/  USEL UR5, UR5, URZ, UP0 ;  /* 0x000000ff05057287 */ /* 0x000fc40008000000 */
[----:B------:R-:W-:Y:S02]  /*20c0*/  UIADD3 UR14, UP0, UPT, UR26, 0x180, URZ ;  /* 0x000001801a0e7890 */ /* 0x000fe4000ff1e0ff */
[----:B------:R-:W-:Y:S01]  /*20d0*/  LOP3.LUT R12, R12, UR8, RZ, 0x3c, !PT ;  /* 0x000000080c0c7c12 */ /* 0x000fe2000f8e3cff */
[----:B------:R-:W-:Y:S02]  /*20e0*/  ULEA UR8, UR4, UR6, 0xb ;  /* 0x0000000604087291 */ /* 0x000fe4000f8e58ff */
[----:B------:R-:W-:Y:S01]  /*20f0*/  ULEA UR7, UR5, UR6, 0x3 ;  /* 0x0000000605077291 */ /* 0x000fe2000f8e18ff */
[----:B-1----:R-:W-:Y:S01]  /*2100*/  SHF.L.U32 R0, R12, 0x1f, RZ ;  /* 0x0000001f0c007819 */ /* 0x002fe200000006ff */
[----:B------:R-:W-:Y:S02]  /*2110*/  ULOP3.LUT UR33, UR33, 0xfefffff8, URZ, 0xc0, !UPT ;  /* 0xfefffff821217892 */ /* 0x000fe4000f8ec0ff */
[----:B------:R-:W-:Y:S02]  /*2120*/  UIADD3.X UR17, UPT, UPT, URZ, UR27, URZ, UP1, !UPT ;  /* 0x0000001bff117290 */ /* 0x000fe40008ffe4ff */
[----:B------:R-:W-:-:S02]  /*2130*/  UIADD3 UR32, UPT, UPT, UR6, 0x2600, UR32 ;  /* 0x0000260006207890 */ /* 0x000fc4000fffe020 */
[----:B------:R-:W-:Y:S01]  /*2140*/  UPRMT UR4, URZ, 0x5410, UR21 ;  /* 0x00005410ff047896 */ /* 0x000fe20008000015 */
[----:B------:R3:W4:Y:S01]  /*2150*/  SYNCS.PHASECHK.TRANS64.TRYWAIT P0, [UR7+0x120], R0 ;  /* 0x00012000ff0075a7 */ /* 0x0007220008001107 */
[----:B------:R-:W-:Y:S02]  /*2160*/  UIADD3 UR8, UPT, UPT, UR8, 0x26600, URZ ;  /* 0x0002660008087890 */ /* 0x000fe4000fffe0ff */
[----:B------:R-:W-:Y:S01]  /*2170*/  UIADD3.X UR15, UPT, UPT, URZ, UR27, URZ, UP0, !UPT ;  /* 0x0000001bff0f7290 */ /* 0x000fe200087fe4ff */
[----:B------:R-:W-:Y:S01]  /*2180*/  UMOV UR18, 0x0 ;  /* 0x0000000000127882 */ /* 0x000fe20000000000 */
[----:B------:R-:W-:Y:S01]  /*2190*/  UMOV UR19, 0x10000000 ;  /* 0x1000000000137882 */ /* 0x000fe20000000000 */
[----:B------:R-:W-:Y:S01]  /*21a0*/  UMOV UR10, UR34 ;  /* 0x00000022000a7c82 */ /* 0x000fe20008000000 */
[----:B------:R-:W-:Y:S01]  /*21b0*/  UMOV UR12, UR36 ;  /* 0x00000024000c7c82 */ /* 0x000fe20008000000 */
[----:B------:R-:W-:Y:S01]  /*21c0*/  UMOV UR9, UR33 ;  /* 0x0000002100097c82 */ /* 0x000fe20008000000 */
[----:B------:R1:W-:Y:S01]  /*21d0*/  UTMALDG.3D.MULTICAST.2CTA [UR32], [UR16], UR4, desc[UR18] ;  /* 0x00001220100073b4 */ /* 0x0003e20008211804 */
[----:B------:R-:W-:-:S02]  /*21e0*/  UMOV UR7, UR28 ;  /* 0x0000001c00077c82 */ /* 0x000fc40008000000 */
[----:B------:R3:W-:Y:S01]  /*21f0*/  UTMALDG.3D.2CTA [UR8], [UR14], desc[UR18] ;  /* 0x000012080e0075b4 */ /* 0x0007e20008211000 */
[----:B-1----:R-:W-:Y:S01]  /*2200*/  UIADD3 UR34, UPT, UPT, UR34, 0x40, URZ ;  /* 0x0000004022227890 */ /* 0x002fe2000fffe0ff */
[----:B------:R-:W-:Y:S01]  /*2210*/  UMOV UR4, UR5 ;  /* 0x0000000500047c82 */ /* 0x000fe20008000000 */
[----:B------:R-:W-:Y:S10]  /*2220*/  BRA.U UP2, `(.L_x_32) ;  /* 0xfffffffd02487547 */ /* 0x000ff4000b83ffff */
.L_x_26:
[----:B------:R-:W-:Y:S01]  /*2230*/  ULEA UR4, UR5, UR6, 0x3 ;  /* 0x0000000605047291 */ /* 0x000fe2000f8e18ff */
[----:B-1-3--:R-:W-:Y:S01]  /*2240*/  SHF.L.U32 R0, R12, 0x1f, RZ ;  /* 0x0000001f0c007819 */ /* 0x00afe200000006ff */
[----:B------:R-:W-:Y:S01]  /*2250*/  @!P1 SYNCS.ARRIVE.TRANS64.A1T0 RZ, [UR6+0x258], RZ ;  /* 0x000258ffffff99a7 */ /* 0x000fe20008100006 */
[----:B------:R-:W-:-:S06]  /*2260*/  UISETP.GT.AND UP0, UPT, UR42, UR41, UPT ;  /* 0x000000292a00728c */ /* 0x000fcc000bf04270 */
[----:B--2-4-:R1:W2:Y:S03]  /*2270*/  SYNCS.PHASECHK.TRANS64.TRYWAIT P0, [UR4+0x120], R0 ;  /* 0x00012000ff0075a7 */ /* 0x0142a60008001104 */
[----:B------:R-:W-:Y:S05]  /*2280*/  BRA.U !UP0, `(.L_x_33) ;  /* 0x0000000108c47547 */ /* 0x000fea000b800000 */
[----:B------:R-:W-:Y:S01]  /*2290*/  UIADD3 UR13, UPT, UPT, UR47, UR7, URZ ;  /* 0x000000072f0d7290 */ /* 0x000fe2000fffe0ff */
[----:B------:R-:W-:-:S11]  /*22a0*/  UMOV UR4, UR5 ;  /* 0x0000000500047c82 */ /* 0x000fd60008000000 */
.L_x_39:
[----:B------:R-:W-:Y:S01]  /*22b0*/  ULEA UR17, UR4, UR6, 0x3 ;  /* 0x0000000604117291 */ /* 0x000fe2000f8e18ff */
[----:B--2---:R-:W-:Y:S01]  /*22c0*/  @P3 MOV R2, 0x3000 ;  /* 0x0000300000023802 */ /* 0x004fe20000000f00 */
[----:B--2-4-:R-:W-:Y:S10]  /*22d0*/  @P0 BRA `(.L_x_34) ;  /* 0x00000000000c0947 */ /* 0x014ff40003800000 */
[----:B------:R-:W-:-:S04]  /*22e0*/  SHF.L.U32 R3, R12, 0x1f, RZ ;  /* 0x0000001f0c037819 */ /* 0x000fc800000006ff */
[----:B------:R-:W2:Y:S02]  /*22f0*/  SYNCS.PHASECHK.TRANS64.TRYWAIT P0, [UR17+0x120], R3 ;  /* 0x00012003ff0075a7 */ /* 0x000ea40008001111 */
[----:B--2---:R-:W-:Y:S05]  /*2300*/  @!P0 BRA `(.L_x_35) ;  /* 0x0000006000308947 */ /* 0x004fea0003800000 */
.L_x_34:
[----:B------:R2:W-:Y:S01]  /*2310*/  @P3 SYNCS.ARRIVE.TRANS64 RZ, [UR17], R2 ;  /* 0x00000002ffff39a7 */ /* 0x0005e20008000011 */
[----:B------:R-:W-:-:S04]  /*2320*/  ULOP3.LUT UR5, UR25, 0x2, URZ, 0xfc, !UPT ;  /* 0x0000000219057892 */ /* 0x000fc8000f8efcff */
[----:B------:R-:W-:-:S09]  /*2330*/  UISETP.NE.AND UP0, UPT, UR5, 0x2, UPT ;  /* 0x000000020500788c */ /* 0x000fd2000bf05270 */
[----:B------:R-:W-:Y:S05]  /*2340*/  BRA.U UP0, `(.L_x_36) ;  /* 0x0000000100047547 */ /* 0x000fea000b800000 */
[----:B------:R-:W-:Y:S05]  /*2350*/  BPT.TRAP 0x1 ;  /* 0x000000040000795c */ /* 0x000fea0000300000 */
.L_x_36:
[----:B------:R-:W-:Y:S04]  /*2360*/  BSSY.RECONVERGENT B0, `(.L_x_37) ;  /* 0x0000003000007945 */ /* 0x000fe80003800200 */
[----:B------:R-:W-:Y:S05]  /*2370*/  @!P2 BRA `(.L_x_38) ;  /* 0x000000000004a947 */ /* 0x000fea0003800000 */
[----:B------:R-:W-:Y:S05]  /*2380*/  BPT.TRAP 0x1 ;  /* 0x000000040000795c */ /* 0x000fea0000300000 */
.L_x_38:
[----:B------:R-:W-:Y:S05]  /*2390*/  BSYNC.RECONVERGENT B0 ;  /* 0x0000000000007941 */ /* 0x000fea0003800200 */
.L_x_37:
[----:B------:R-:W-:Y:S02]  /*23a0*/  UIADD3 UR5, UPT, UPT, UR4, 0x1, URZ ;  /* 0x0000000104057890 */ /* 0x000fe4000fffe0ff */
[----:B------:R-:W-:Y:S02]  /*23b0*/  ULEA UR16, UR4, UR24, 0xc ;  /* 0x0000001804107291 */ /* 0x000fe4000f8e60ff */
[----:B------:R-:W-:Y:S02]  /*23c0*/  UISETP.NE.AND UP0, UPT, UR5, 0x24, UPT ;  /* 0x000000240500788c */ /* 0x000fe4000bf05270 */
[----:B------:R-:W-:Y:S02]  /*23d0*/  UIADD3 UR22, UP1, UPT, UR26, 0x80, URZ ;  /* 0x000000801a167890 */ /* 0x000fe4000ff3e0ff */
[----:B------:R-:W-:Y:S02]  /*23e0*/  USEL UR9, URZ, 0x1, UP0 ;  /* 0x00000001ff097887 */ /* 0x000fe40008000000 */
[----:B------:R-:W-:-:S02]  /*23f0*/  USEL UR5, UR5, URZ, UP0 ;  /* 0x000000ff05057287 */ /* 0x000fc40008000000 */
[----:B------:R-:W-:Y:S02]  /*2400*/  UIADD3 UR14, UP0, UPT, UR26, 0x180, URZ ;  /* 0x000001801a0e7890 */ /* 0x000fe4000ff1e0ff */
[----:B------:R-:W-:Y:S01]  /*2410*/  ULEA UR8, UR5, UR6, 0x3 ;  /* 0x0000000605087291 */ /* 0x000fe2000f8e18ff */
[----:B------:R-:W-:Y:S01]  /*2420*/  LOP3.LUT R12, R12, UR9, RZ, 0x3c, !PT ;  /* 0x000000090c0c7c12 */ /* 0x000fe2000f8e3cff */
[----:B------:R-:W-:Y:S02]  /*2430*/  USHF.L.U32 UR18, UR7, 0x6, URZ ;  /* 0x0000000607127899 */ /* 0x000fe400080006ff */
[----:B------:R-:W-:Y:S01]  /*2440*/  ULOP3.LUT UR17, UR17, 0xfefffff8, URZ, 0xc0, !UPT ;  /* 0xfefffff811117892 */ /* 0x000fe2000f8ec0ff */
[----:B-1----:R-:W-:Y:S01]  /*2450*/  SHF.L.U32 R0, R12, 0x1f, RZ ;  /* 0x0000001f0c007819 */ /* 0x002fe200000006ff */
[----:B------:R-:W-:Y:S02]  /*2460*/  UIADD3 UR16, UPT, UPT, UR6, 0x2600, UR16 ;  /* 0x0000260006107890 */ /* 0x000fe4000fffe010 */
[----:B------:R-:W-:Y:S01]  /*2470*/  UIADD3.X UR23, UPT, UPT, URZ, UR27, URZ, UP1, !UPT ;  /* 0x0000001bff177290 */ /* 0x000fe20008ffe4ff */
[----:B------:R3:W4:Y:S01]  /*2480*/  SYNCS.PHASECHK.TRANS64.TRYWAIT P0, [UR8+0x120], R0 ;  /* 0x00012000ff0075a7 */ /* 0x0007220008001108 */
[----:B------:R-:W-:-:S02]  /*2490*/  ULEA UR8, UR4, UR6, 0xb ;  /* 0x0000000604087291 */ /* 0x000fc4000f8e58ff */
[----:B------:R-:W-:Y:S02]  /*24a0*/  UPRMT UR4, URZ, 0x5410, UR21 ;  /* 0x00005410ff047896 */ /* 0x000fe40008000015 */
[----:B------:R-:W-:Y:S02]  /*24b0*/  UIADD3 UR8, UPT, UPT, UR8, 0x26600, URZ ;  /* 0x0002660008087890 */ /* 0x000fe4000fffe0ff */
[----:B------:R-:W-:Y:S01]  /*24c0*/  UIADD3.X UR15, UPT, UPT, URZ, UR27, URZ, UP0, !UPT ;  /* 0x0000001bff0f7290 */ /* 0x000fe200087fe4ff */
[----:B------:R-:W-:Y:S01]  /*24d0*/  UMOV UR30, 0x0 ;  /* 0x00000000001e7882 */ /* 0x000fe20000000000 */
[----:B------:R-:W-:Y:S01]  /*24e0*/  UMOV UR31, 0x10000000 ;  /* 0x10000000001f7882 */ /* 0x000fe20000000000 */
[----:B------:R-:W-:Y:S01]  /*24f0*/  UMOV UR19, UR35 ;  /* 0x0000002300137c82 */ /* 0x000fe20008000000 */
[----:B------:R-:W-:Y:S01]  /*2500*/  UMOV UR20, UR36 ;  /* 0x0000002400147c82 */ /* 0x000fe20008000000 */
[----:B------:R-:W-:Y:S01]  /*2510*/  UMOV UR12, UR36 ;  /* 0x00000024000c7c82 */ /* 0x000fe20008000000 */
[----:B------:R-:W-:Y:S01]  /*2520*/  UMOV UR9, UR17 ;  /* 0x0000001100097c82 */ /* 0x000fe20008000000 */
[----:B------:R-:W-:Y:S01]  /*2530*/  UMOV UR10, UR18 ;  /* 0x00000012000a7c82 */ /* 0x000fe20008000000 */
[----:B------:R1:W-:Y:S01]  /*2540*/  UTMALDG.3D.MULTICAST.2CTA [UR16], [UR22], UR4, desc[UR30] ;  /* 0x00001e10160073b4 */ /* 0x0003e20008211804 */
[----:B------:R-:W-:-:S04]  /*2550*/  UIADD3 UR7, UPT, UPT, UR7, 0x1, URZ ;  /* 0x0000000107077890 */ /* 0x000fc8000fffe0ff */
[----:B------:R-:W-:Y:S01]  /*2560*/  UISETP.NE.AND UP0, UPT, UR7, UR13, UPT ;  /* 0x0000000d0700728c */ /* 0x000fe2000bf05270 */
[----:B------:R3:W-:Y:S01]  /*2570*/  UTMALDG.3D.2CTA [UR8], [UR14], desc[UR30] ;  /* 0x00001e080e0075b4 */ /* 0x0007e20008211000 */
[----:B-1----:R-:W-:-:S07]  /*2580*/  UMOV UR4, UR5 ;  /* 0x0000000500047c82 */ /* 0x002fce0008000000 */
[----:B---3--:R-:W-:Y:S05]  /*2590*/  BRA.U UP0, `(.L_x_39) ;  /* 0xfffffffd00447547 */ /* 0x008fea000b83ffff */
.L_x_33:
[C---:B------:R-:W-:Y:S01]  /*25a0*/  LEA R3, R11.reuse, UR6, 0x3 ;  /* 0x000000060b037c11 */ /* 0x040fe2000f8e18ff */
[----:B------:R-:W-:Y:S01]  /*25b0*/  NOP ;  /* 0x0000000000007918 */ /* 0x000fe20000000000 */
[----:B-1----:R-:W-:Y:S02]  /*25c0*/  SHF.L.U32 R0, R10, 0x1f, RZ ;  /* 0x0000001f0a007819 */ /* 0x002fe400000006ff */
[----:B------:R-:W-:Y:S02]  /*25d0*/  LEA R4, R11, UR6, 0x4 ;  /* 0x000000060b047c11 */ /* 0x000fe4000f8e20ff */
[----:B--2-4-:R-:W1:Y:S02]  /*25e0*/  SYNCS.PHASECHK.TRANS64.TRYWAIT P0, [R3+URZ+0x260], R0 ;  /* 0x00026000030075a7 */ /* 0x014e6400080011ff */
[----:B-1----:R-:W-:Y:S05]  /*25f0*/  @!P0 BRA `(.L_x_40) ;  /* 0x0000005c008c8947 */ /* 0x002fea0003800000 */
.L_x_149:
[----:B------:R-:W2:Y:S01]  /*2600*/  LDS.128 R4, [R4+0x2f0] ;  /* 0x0002f00004047984 */ /* 0x000ea20000000c00 */
[----:B------:R-:W-:Y:S01]  /*2610*/  UISETP.GE.AND UP0, UPT, UR40, 0x1, UPT ;  /* 0x000000012800788c */ /* 0x000fe2000bf06270 */
[----:B------:R-:W-:Y:S01]  /*2620*/  @!PT LDS RZ, [RZ] ;  /* 0x00000000fffff984 */ /* 0x000fe20000000800 */
[----:B------:R-:W-:Y:S01]  /*2630*/  @!PT LDS RZ, [RZ] ;  /* 0x00000000fffff984 */ /* 0x000fe20000000800 */
[----:B------:R-:W-:Y:S01]  /*2640*/  @!PT LDS RZ, [RZ] ;  /* 0x00000000fffff984 */ /* 0x000fe20000000800 */
[----:B------:R-:W-:Y:S01]  /*2650*/  @!PT LDS RZ, [RZ] ;  /* 0x00000000fffff984 */ /* 0x000fe20000000800 */
[----:B------:R3:W-:Y:S06]  /*2660*/  MEMBAR.ALL.CTA ;  /* 0x0000000000007992 */ /* 0x0007ec0000008000 */
[----:B---3--:R-:W3:Y:S01]  /*2670*/  FENCE.VIEW.ASYNC.S ;  /* 0x00000000000073c6 */ /* 0x008ee20000000000 */
[----:B--2---:R-:W-:-:S13]  /*2680*/  LOP3.LUT P0, RZ, R6, 0x1, RZ, 0xc0, !PT ;  /* 0x0000000106ff7812 */ /* 0x004fda000780c0ff */
[----:B---3--:R-:W-:Y:S01]  /*2690*/  VOTEU.ANY UP1, P0 ;  /* 0x0000000000ff7886 */ /* 0x008fe20000020100 */
[----:B------:R-:W-:-:S13]  /*26a0*/  PLOP3.LUT P0, PT, PT, PT, UP1, 0x80, 0x8 ;  /* 0x000000000008781c */ /* 0x000fda0003f0f018 */
[----:B-1----:R-:W-:Y:S02]  /*26b0*/  @P0 LOP3.LUT R0, R5, 0xffff, RZ, 0xc0, !PT ;  /* 0x0000ffff05000812 */ /* 0x002fe400078ec0ff */
[----:B------:R-:W-:Y:S02]  /*26c0*/  @P0 MOV R2, R4 ;  /* 0x0000000400020202 */ /* 0x000fe40000000f00 */
[----:B------:R-:W-:Y:S01]  /*26d0*/  @P0 R2UR UR7, R0 ;  /* 0x00000000000702ca */ /* 0x000fe200000e0000 */
[----:B------:R-:W-:Y:S01]  /*26e0*/  VIADD R0, R3, 0x270 ;  /* 0x0000027003007836 */ /* 0x000fe20000000000 */
[----:B------:R-:W-:Y:S02]  /*26f0*/  @P0 SHF.R.U32.HI R4, RZ, 0x10, R5 ;  /* 0x00000010ff040819 */ /* 0x000fe40000011605 */
[----:B------:R-:W-:Y:S02]  /*2700*/  @P0 R2UR UR8, R2 ;  /* 0x00000000020802ca */ /* 0x000fe400000e0000 */
[----:B------:R-:W-:-:S02]  /*2710*/  PRMT R0, RZ, 0x654, R0 ;  /* 0x00000654ff007816 */ /* 0x000fc40000000000 */
[----:B------:R-:W-:Y:S02]  /*2720*/  @P0 R2UR UR4, R4 ;  /* 0x00000000040402ca */ /* 0x000fe400000e0000 */
[----:B------:R1:W-:Y:S03]  /*2730*/  SYNCS.ARRIVE.TRANS64.RED.A1T0 RZ, [R0+URZ], RZ ;  /* 0x000000ff00ff79a7 */ /* 0x0003e600081004ff */
[----:B------:R-:W-:-:S04]  /*2740*/  @UP1 UMOV UR29, UR7 ;  /* 0x00000007001d1c82 */ /* 0x000fc80008000000 */
[----:B------:R-:W-:-:S04]  /*2750*/  @UP1 UMOV UR37, UR8 ;  /* 0x0000000800251c82 */ /* 0x000fc80008000000 */
[----:B------:R-:W-:Y:S01]  /*2760*/  @UP1 UMOV UR36, UR4 ;  /* 0x0000000400241c82 */ /* 0x000fe20008000000 */
[----:B------:R-:W-:Y:S05]  /*2770*/  BRA.U !UP0, `(.L_x_41) ;  /* 0x0000000108d47547 */ /* 0x000fea000b800000 */
[----:B------:R-:W2:Y:S01]  /*2780*/  LDCU.128 UR12, c[0x0][0xb10] ;  /* 0x00016200ff0c77ac */ /* 0x000ea20008000c00 */
[----:B------:R-:W3:Y:S01]  /*2790*/  LDCU UR30, c[0x0][0xb20] ;  /* 0x00016400ff1e77ac */ /* 0x000ee20008000800 */
[----:B------:R-:W4:Y:S01]  /*27a0*/  LDCU UR20, c[0x0][0xb0c] ;  /* 0x00016180ff1477ac */ /* 0x000f220008000800 */
[----:B------:R-:W1:Y:S01]  /*27b0*/  LDCU.64 UR10, c[0x0][0xb28] ;  /* 0x00016500ff0a77ac */ /* 0x000e620008000a00 */
[----:B------:R-:W-:Y:S02]  /*27c0*/  UISETP.NE.AND UP3, UPT, UR40, 0x1, UPT ;  /* 0x000000012800788c */ /* 0x000fe4000bf65270 */
[----:B--2---:R-:W-:Y:S02]  /*27d0*/  UIMAD.WIDE.U32 UR16, UR38, UR15, URZ ;  /* 0x0000000f261072a5 */ /* 0x004fe4000f8e00ff */
[----:B------:R-:W-:Y:S02]  /*27e0*/  UIMAD.WIDE.U32 UR8, UR39, UR12, URZ ;  /* 0x0000000c270872a5 */ /* 0x000fe4000f8e00ff */
[----:B------:R-:W-:-:S02]  /*27f0*/  UISETP.NE.AND UP0, UPT, UR14, 0x1, UPT ;  /* 0x000000010e00788c */ /* 0x000fc4000bf05270 */
[----:B------:R-:W-:Y:S01]  /*2800*/  UIMAD.WIDE.U32 UR22, UR29, UR15, URZ ;  /* 0x0000000f1d1672a5 */ /* 0x000fe2000f8e00ff */
[----:B------:R-:W-:Y:S02]  /*2810*/  UMOV UR16, UR17 ;  /* 0x0000001100107c82 */ /* 0x000fe40008000000 */
[----:B------:R-:W-:Y:S01]  /*2820*/  UMOV UR8, UR9 ;  /* 0x0000000900087c82 */ /* 0x000fe20008000000 */
[----:B---3--:R-:W-:Y:S02]  /*2830*/  USHF.R.U32.HI UR16, URZ, UR30, UR16 ;  /* 0x0000001eff107299 */ /* 0x008fe40008011610 */
[----:B----4-:R-:W-:Y:S02]  /*2840*/  UISETP.NE.AND UP2, UPT, UR20, 0x1, UPT ;  /* 0x000000011400788c */ /* 0x010fe4000bf45270 */
[----:B------:R-:W-:Y:S02]  /*2850*/  USHF.R.U32.HI UR8, URZ, UR13, UR8 ;  /* 0x0000000dff087299 */ /* 0x000fe40008011608 */
[----:B------:R-:W-:-:S02]  /*2860*/  USEL UR7, UR38, UR16, !UP0 ;  /* 0x0000001026077287 */ /* 0x000fc4000c000000 */
[----:B------:R-:W-:Y:S02]  /*2870*/  USEL UR8, UR39, UR8, !UP2 ;  /* 0x0000000827087287 */ /* 0x000fe4000d000000 */
[----:B-1----:R-:W-:Y:S01]  /*2880*/  UIMAD.WIDE.U32 UR16, UR7, UR10, URZ ;  /* 0x0000000a071072a5 */ /* 0x002fe2000f8e00ff */
[----:B------:R-:W-:Y:S01]  /*2890*/  UMOV UR4, UR23 ;  /* 0x0000001700047c82 */ /* 0x000fe20008000000 */
[----:B------:R-:W-:Y:S02]  /*28a0*/  UIMAD.WIDE.U32 UR18, UR37, UR12, URZ ;  /* 0x0000000c251272a5 */ /* 0x000fe4000f8e00ff */
[----:B------:R-:W-:-:S03]  /*28b0*/  UIMAD.WIDE.U32 UR22, UR8, UR10, URZ ;  /* 0x0000000a081672a5 */ /* 0x000fc6000f8e00ff */
[----:B------:R-:W-:Y:S01]  /*28c0*/  UMOV UR16, UR17 ;  /* 0x0000001100107c82 */ /* 0x000fe20008000000 */
[----:B------:R-:W-:Y:S02]  /*28d0*/  USHF.R.U32.HI UR4, URZ, UR30, UR4 ;  /* 0x0000001eff047299 */ /* 0x000fe40008011604 */
[----:B------:R-:W-:Y:S01]  /*28e0*/  @UP3 USHF.R.U32.HI UR7, URZ, UR11, UR16 ;  /* 0x0000000bff073299 */ /* 0x000fe20008011610 */
[----:B------:R-:W-:Y:S01]  /*28f0*/  UMOV UR18, UR19 ;  /* 0x0000001300127c82 */ /* 0x000fe20008000000 */
[----:B------:R-:W-:Y:S01]  /*2900*/  UMOV UR22, UR23 ;  /* 0x0000001700167c82 */ /* 0x000fe20008000000 */
[----:B------:R-:W-:Y:S02]  /*2910*/  USHF.R.U32.HI UR13, URZ, UR13, UR18 ;  /* 0x0000000dff0d7299 */ /* 0x000fe40008011612 */
[----:B------:R-:W-:Y:S02]  /*2920*/  USEL UR4, UR29, UR4, !UP0 ;  /* 0x000000041d047287 */ /* 0x000fe4000c000000 */
[----:B------:R-:W-:-:S02]  /*2930*/  @UP3 USHF.R.U32.HI UR8, URZ, UR11, UR22 ;  /* 0x0000000bff083299 */ /* 0x000fc40008011616 */
[----:B------:R-:W-:Y:S02]  /*2940*/  UIMAD UR9, UR40, UR7, URZ ;  /* 0x00000007280972a4 */ /* 0x000fe4000f8e02ff */
[----:B------:R-:W-:Y:S02]  /*2950*/  USEL UR7, UR37, UR13, !UP2 ;  /* 0x0000000d25077287 */ /* 0x000fe4000d000000 */
[----:B------:R-:W-:Y:S02]  /*2960*/  UIMAD UR12, UR40, UR8, URZ ;  /* 0x00000008280c72a4 */ /* 0x000fe4000f8e02ff */
[----:B------:R-:W-:Y:S02]  /*2970*/  UISETP.GE.AND UP0, UPT, UR4, UR9, UPT ;  /* 0x000000090400728c */ /* 0x000fe4000bf06270 */
[----:B------:R-:W-:Y:S02]  /*2980*/  UIMAD.WIDE.U32 UR16, UR4, UR10, URZ ;  /* 0x0000000a041072a5 */ /* 0x000fe4000f8e00ff */
[----:B------:R-:W-:-:S02]  /*2990*/  UISETP.GE.OR UP0, UPT, UR7, UR12, UP0 ;  /* 0x0000000c0700728c */ /* 0x000fc40008706670 */
        /* <DEDUP_REMOVED lines=19> */
.L_x_41:
[----:B------:R-:W2:Y:S02]  /*2ad0*/  LDCU UR4, c[0x0][0xb30] ;  /* 0x00016600ff0477ac */ /* 0x000ea40008000800 */
[----:B--2---:R-:W-:-:S09]  /*2ae0*/  UISETP.NE.AND UP0, UPT, UR4, 0x1, UPT ;  /* 0x000000010400788c */ /* 0x004fd2000bf05270 */
[----:B------:R-:W-:Y:S05]  /*2af0*/  BRA.U UP0, `(.L_x_42) ;  /* 0x0000000100447547 */ /* 0x000fea000b800000 */
[----:B------:R-:W2:Y:S01]  /*2b00*/  LDCU.128 UR12, c[0x0][0xb10] ;  /* 0x00016200ff0c77ac */ /* 0x000ea20008000c00 */
[----:B------:R-:W3:Y:S01]  /*2b10*/  LDCU UR16, c[0x0][0xb0c] ;  /* 0x00016180ff1077ac */ /* 0x000ee20008000800 */
[----:B------:R-:W4:Y:S01]  /*2b20*/  LDCU UR17, c[0x0][0xb20] ;  /* 0x00016400ff1177ac */ /* 0x000f220008000800 */
[----:B--2---:R-:W-:Y:S02]  /*2b30*/  UIMAD.WIDE.U32 UR10, UR37, UR12, URZ ;  /* 0x0000000c250a72a5 */ /* 0x004fe4000f8e00ff */
[----:B------:R-:W-:Y:S02]  /*2b40*/  UIMAD.WIDE.U32 UR8, UR29, UR15, URZ ;  /* 0x0000000f1d0872a5 */ /* 0x000fe4000f8e00ff */
[----:B---3--:R-:W-:Y:S02]  /*2b50*/  UISETP.NE.AND UP2, UPT, UR16, 0x1, UPT ;  /* 0x000000011000788c */ /* 0x008fe4000bf45270 */
[----:B------:R-:W-:Y:S01]  /*2b60*/  UISETP.NE.AND UP0, UPT, UR14, 0x1, UPT ;  /* 0x000000010e00788c */ /* 0x000fe2000bf05270 */
[----:B------:R-:W-:-:S02]  /*2b70*/  UMOV UR7, UR11 ;  /* 0x0000000b00077c82 */ /* 0x000fc40008000000 */
[----:B------:R-:W-:Y:S01]  /*2b80*/  UMOV UR4, UR9 ;  /* 0x0000000900047c82 */ /* 0x000fe20008000000 */
[----:B------:R-:W-:Y:S02]  /*2b90*/  USHF.R.U32.HI UR7, URZ, UR13, UR7 ;  /* 0x0000000dff077299 */ /* 0x000fe40008011607 */
[----:B----4-:R-:W-:Y:S02]  /*2ba0*/  USHF.R.U32.HI UR4, URZ, UR17, UR4 ;  /* 0x00000011ff047299 */ /* 0x010fe40008011604 */
[----:B------:R-:W-:Y:S02]  /*2bb0*/  USEL UR7, UR37, UR7, !UP2 ;  /* 0x0000000725077287 */ /* 0x000fe4000d000000 */
[----:B------:R-:W-:-:S04]  /*2bc0*/  USEL UR4, UR29, UR4, !UP0 ;  /* 0x000000041d047287 */ /* 0x000fc8000c000000 */
[----:B------:R-:W-:Y:S02]  /*2bd0*/  UIADD3 UR8, UPT, UPT, UR7, -UR4, URZ ;  /* 0x8000000407087290 */ /* 0x000fe4000fffe0ff */
[----:B------:R-:W-:Y:S02]  /*2be0*/  UIADD3 UR4, UPT, UPT, -UR7, UR4, URZ ;  /* 0x0000000407047290 */ /* 0x000fe4000fffe1ff */
[----:B------:R-:W-:Y:S02]  /*2bf0*/  UIMAD UR29, UR8, UR14, UR29 ;  /* 0x0000000e081d72a4 */ /* 0x000fe4000f8e021d */
[----:B------:R-:W-:-:S12]  /*2c00*/  UIMAD UR37, UR4, UR16, UR37 ;  /* 0x00000010042572a4 */ /* 0x000fd8000f8e0225 */
.L_x_42:
[----:B------:R-:W-:Y:S01]  /*2c10*/  VIADD R11, R11, 0x1 ;  /* 0x000000010b0b7836 */ /* 0x000fe20000000000 */
[----:B------:R-:W-:Y:S01]  /*2c20*/  PLOP3.LUT P1, PT, PT, PT, PT, 0x80, 0x8 ;  /* 0x000000000008781c */ /* 0x000fe20003f2f070 */
[----:B------:R-:W-:Y:S02]  /*2c30*/  UIADD3 UR45, UPT, UPT, UR37, UR60, URZ ;  /* 0x0000003c252d7290 */ /* 0x000fe4000fffe0ff */
[----:B------:R-:W-:Y:S01]  /*2c40*/  UIADD3 UR46, UPT, UPT, UR29, UR57, URZ ;  /* 0x000000391d2e7290 */ /* 0x000fe2000fffe0ff */
[----:B------:R-:W-:-:S04]  /*2c50*/  ISETP.NE.AND P0, PT, R11, 0x2, PT ;  /* 0x000000020b00780c */ /* 0x000fc80003f05270 */
[----:B-1----:R-:W-:Y:S02]  /*2c60*/  SEL R0, RZ, 0x1, P0 ;  /* 0x00000001ff007807 */ /* 0x002fe40000000000 */
[----:B------:R-:W-:Y:S02]  /*2c70*/  SEL R11, R11, RZ, P0 ;  /* 0x000000ff0b0b7207 */ /* 0x000fe40000000000 */
[----:B------:R-:W-:Y:S01]  /*2c80*/  LOP3.LUT R10, R10, R0, RZ, 0x3c, !PT ;  /* 0x000000000a0a7212 */ /* 0x000fe200078e3cff */
[----:B------:R-:W-:Y:S06]  /*2c90*/  BRA.U UP1, `(.L_x_43) ;  /* 0xfffffff1012c7547 */ /* 0x000fec000b83ffff */
[----:B------:R-:W-:Y:S01]  /*2ca0*/  UIADD3 UR7, UPT, UPT, UR6, 0x120, URZ ;  /* 0x0000012006077890 */ /* 0x000fe2000fffe0ff */
[----:B------:R-:W-:-:S03]  /*2cb0*/  SHF.L.U32 R2, R12, 0x1f, RZ ;  /* 0x0000001f0c027819 */ /* 0x000fc600000006ff */
[----:B------:R-:W-:-:S09]  /*2cc0*/  ULEA UR4, UR5, UR7, 0x3 ;  /* 0x0000000705047291 */ /* 0x000fd2000f8e18ff */
[----:B------:R-:W1:Y:S02]  /*2cd0*/  SYNCS.PHASECHK.TRANS64.TRYWAIT P0, [UR4], R2 ;  /* 0x00000002ff0075a7 */ /* 0x000e640008001104 */
[----:B-1----:R-:W-:Y:S05]  /*2ce0*/  @!P0 BRA `(.L_x_44) ;  /* 0x0000005400e48947 */ /* 0x002fea0003800000 */
.L_x_151:
[----:B------:R-:W-:-:S04]  /*2cf0*/  UIADD3 UR4, UPT, UPT, UR5, 0x1, URZ ;  /* 0x0000000105047890 */ /* 0x000fc8000fffe0ff */
[----:B------:R-:W-:-:S04]  /*2d00*/  UISETP.NE.AND UP0, UPT, UR4, 0x24, UPT ;  /* 0x000000240400788c */ /* 0x000fc8000bf05270 */
[----:B------:R-:W-:Y:S02]  /*2d10*/  USEL UR6, URZ, 0x1, UP0 ;  /* 0x00000001ff067887 */ /* 0x000fe40008000000 */
[----:B------:R-:W-:-:S04]  /*2d20*/  USEL UR4, UR4, URZ, UP0 ;  /* 0x000000ff04047287 */ /* 0x000fc80008000000 */
[----:B------:R-:W-:Y:S01]  /*2d30*/  ULEA UR5, UR4, UR7, 0x3 ;  /* 0x0000000704057291 */ /* 0x000fe2000f8e18ff */
[----:B-1----:R-:W-:-:S04]  /*2d40*/  LOP3.LUT R2, R12, UR6, RZ, 0x3c, !PT ;  /* 0x000000060c027c12 */ /* 0x002fc8000f8e3cff */
[----:B------:R-:W-:-:S04]  /*2d50*/  SHF.L.U32 R3, R2, 0x1f, RZ ;  /* 0x0000001f02037819 */ /* 0x000fc800000006ff */
[----:B------:R-:W1:Y:S02]  /*2d60*/  SYNCS.PHASECHK.TRANS64.TRYWAIT P0, [UR5], R3 ;  /* 0x00000003ff0075a7 */ /* 0x000e640008001105 */
[----:B-1----:R-:W-:Y:S05]  /*2d70*/  @!P0 BRA `(.L_x_45) ;  /* 0x0000005400d88947 */ /* 0x002fea0003800000 */
.L_x_153:
[----:B------:R-:W-:-:S04]  /*2d80*/  UIADD3 UR4, UPT, UPT, UR4, 0x1, URZ ;  /* 0x0000000104047890 */ /* 0x000fc8000fffe0ff */
[----:B------:R-:W-:-:S04]  /*2d90*/  UISETP.NE.AND UP0, UPT, UR4, 0x24, UPT ;  /* 0x000000240400788c */ /* 0x000fc8000bf05270 */
[----:B------:R-:W-:Y:S02]  /*2da0*/  USEL UR6, URZ, 0x1, UP0 ;  /* 0x00000001ff067887 */ /* 0x000fe40008000000 */
[----:B------:R-:W-:-:S04]  /*2db0*/  USEL UR4, UR4, URZ, UP0 ;  /* 0x000000ff04047287 */ /* 0x000fc80008000000 */
[----:B------:R-:W-:Y:S01]  /*2dc0*/  ULEA UR5, UR4, UR7, 0x3 ;  /* 0x0000000704057291 */ /* 0x000fe2000f8e18ff */
[----:B------:R-:W-:-:S04]  /*2dd0*/  LOP3.LUT R2, R2, UR6, RZ, 0x3c, !PT ;  /* 0x0000000602027c12 */ /* 0x000fc8000f8e3cff */
[----:B-1----:R-:W-:-:S04]  /*2de0*/  SHF.L.U32 R3, R2, 0x1f, RZ ;  /* 0x0000001f02037819 */ /* 0x002fc800000006ff */
[----:B------:R-:W1:Y:S02]  /*2df0*/  SYNCS.PHASECHK.TRANS64.TRYWAIT P0, [UR5], R3 ;  /* 0x00000003ff0075a7 */ /* 0x000e640008001105 */
[----:B-1----:R-:W-:Y:S05]  /*2e00*/  @!P0 BRA `(.L_x_46) ;  /* 0x0000005400cc8947 */ /* 0x002fea0003800000 */
.L_x_155:
        /* <DEDUP_REMOVED lines=9> */
.L_x_157:
        /* <DEDUP_REMOVED lines=9> */
.L_x_159:
        /* <DEDUP_REMOVED lines=9> */
.L_x_161:
        /* <DEDUP_REMOVED lines=9> */
.L_x_163:
        /* <DEDUP_REMOVED lines=9> */
.L_x_165:
        /* <DEDUP_REMOVED lines=9> */
.L_x_167:
        /* <DEDUP_REMOVED lines=9> */
.L_x_169:
        /* <DEDUP_REMOVED lines=9> */
.L_x_171:
        /* <DEDUP_REMOVED lines=9> */
.L_x_173:
        /* <DEDUP_REMOVED lines=9> */
.L_x_175:
        /* <DEDUP_REMOVED lines=9> */
.L_x_177:
        /* <DEDUP_REMOVED lines=9> */
.L_x_179:
        /* <DEDUP_REMOVED lines=9> */
.L_x_181:
        /* <DEDUP_REMOVED lines=9> */
.L_x_183:
        /* <DEDUP_REMOVED lines=9> */
.L_x_185:
        /* <DEDUP_REMOVED lines=9> */
.L_x_187:
        /* <DEDUP_REMOVED lines=9> */
.L_x_189:
        /* <DEDUP_REMOVED lines=9> */
.L_x_191:
        /* <DEDUP_REMOVED lines=9> */
.L_x_193:
        /* <DEDUP_REMOVED lines=9> */
.L_x_195:
        /* <DEDUP_REMOVED lines=9> */
.L_x_197:
        /* <DEDUP_REMOVED lines=9> */
.L_x_199:
        /* <DEDUP_REMOVED lines=9> */
.L_x_201:
        /* <DEDUP_REMOVED lines=9> */
.L_x_203:
        /* <DEDUP_REMOVED lines=9> */
.L_x_205:
        /* <DEDUP_REMOVED lines=9> */
.L_x_207:
        /* <DEDUP_REMOVED lines=9> */
.L_x_209:
        /* <DEDUP_REMOVED lines=9> */
.L_x_211:
        /* <DEDUP_REMOVED lines=9> */
.L_x_213:
        /* <DEDUP_REMOVED lines=9> */
.L_x_215:
        /* <DEDUP_REMOVED lines=9> */
.L_x_217:
        /* <DEDUP_REMOVED lines=9> */
.L_x_219:
[----:B------:R-:W-:-:S04]  /*4010*/  UIADD3 UR4, UPT, UPT, UR4, 0x1, URZ ;  /* 0x0000000104047890 */ /* 0x000fc8000fffe0ff */
[----:B------:R-:W-:-:S04]  /*4020*/  UISETP.NE.AND UP0, UPT, UR4, 0x24, UPT ;  /* 0x000000240400788c */ /* 0x000fc8000bf05270 */
[----:B------:R-:W-:Y:S02]  /*4030*/  USEL UR5, URZ, 0x1, UP0 ;  /* 0x00000001ff057887 */ /* 0x000fe40008000000 */
[----:B------:R-:W-:-:S04]  /*4040*/  USEL UR4, UR4, URZ, UP0 ;  /* 0x000000ff04047287 */ /* 0x000fc80008000000 */
[----:B------:R-:W-:Y:S01]  /*4050*/  ULEA UR4, UR4, UR7, 0x3 ;  /* 0x0000000704047291 */ /* 0x000fe2000f8e18ff */
[----:B------:R-:W-:-:S04]  /*4060*/  LOP3.LUT R2, R2, UR5, RZ, 0x3c, !PT ;  /* 0x0000000502027c12 */ /* 0x000fc8000f8e3cff */
[----:B------:R-:W-:Y:S01]  /*4070*/  SHF.L.U32 R2, R2, 0x1f, RZ ;  /* 0x0000001f02027819 */ /* 0x000fe200000006ff */
[----:B-1----:R-:W-:-:S07]  /*4080*/  IMAD.U32 R0, RZ, RZ, UR4 ;  /* 0x00000004ff007e24 */ /* 0x002fce000f8e00ff */
.L_x_79:
[----:B-1----:R1:W2:Y:S02]  /*4090*/  SYNCS.PHASECHK.TRANS64.TRYWAIT P0, [R0+URZ], R2 ;  /* 0x00000002000075a7 */ /* 0x0022a400080011ff */
[----:B--2---:R-:W-:Y:S05]  /*40a0*/  @!P0 NANOSLEEP.SYNCS 0x989680 ;  /* 0x009896800000895d */ /* 0x004fea0003900000 */
[----:B------:R-:W2:Y:S02]  /*40b0*/  @!P0 SYNCS.PHASECHK.TRANS64 P0, [R0+URZ], R2 ;  /* 0x00000002000085a7 */ /* 0x000ea400080010ff */
[----:B--2---:R-:W-:Y:S05]  /*40c0*/  @P0 EXIT ;  /* 0x000000000000094d */ /* 0x004fea0003800000 */
[----:B------:R-:W-:Y:S05]  /*40d0*/  BRA `(.L_x_79) ;  /* 0xfffffffc00ec7947 */ /* 0x000fea000383ffff */
.L_x_23:
[----:B------:R-:W-:-:S04]  /*40e0*/  UISETP.NE.AND UP0, UPT, UR55, URZ, UPT ;  /* 0x000000ff3700728c */ /* 0x000fc8000bf05270 */
[----:B------:R-:W-:-:S09]  /*40f0*/  UISETP.NE.OR UP0, UPT, UR18, 0x1, UP0 ;  /* 0x000000011200788c */ /* 0x000fd20008705670 */
[----:B------:R-:W-:Y:S05]  /*4100*/  BRA.U UP0, `(.L_x_80) ;  /* 0x0000000500487547 */ /* 0x000fea000b800000 */
[----:B------:R-:W-:Y:S01]  /*4110*/  ISETP.GE.U32.AND P2, PT, R0, 0x4, PT ;  /* 0x000000040000780c */ /* 0x000fe20003f46070 */
[----:B------:R-:W-:Y:S01]  /*4120*/  IMAD.MOV.U32 R12, RZ, RZ, 0x1 ;  /* 0x00000001ff0c7424 */ /* 0x000fe200078e00ff */
[----:B------:R-:W-:Y:S02]  /*4130*/  CS2R R10, SRZ ;  /* 0x00000000000a7805 */ /* 0x000fe4000001ff00 */
[----:B------:R-:W-:Y:S01]  /*4140*/  CS2R R8, SRZ ;  /* 0x0000000000087805 */ /* 0x000fe2000001ff00 */
[----:B------:R-:W-:Y:S01]  /*4150*/  UMOV UR6, 0x400 ;  /* 0x0000040000067882 */ /* 0x000fe20000000000 */
[----:B------:R-:W-:Y:S01]  /*4160*/  UMOV UR5, URZ ;  /* 0x000000ff00057c82 */ /* 0x000fe20008000000 */
[----:B------:R-:W-:-:S12]  /*4170*/  ULEA UR6, UR55, UR6, 0x18 ;  /* 0x0000000637067291 */ /* 0x000fd8000f8ec0ff */
.L_x_84:
[----:B------:R-:W-:Y:S02]  /*4180*/  LEA R2, R8, UR6, 0x3 ;  /* 0x0000000608027c11 */ /* 0x000fe4000f8e18ff */
[----:B------:R-:W-:-:S03]  /*4190*/  SHF.L.U32 R4, R9, 0x1f, RZ ;  /* 0x0000001f09047819 */ /* 0x000fc600000006ff */
[----:B------:R-:W-:Y:S01]  /*41a0*/  VIADD R5, R2, 0x2d0 ;  /* 0x000002d002057836 */ /* 0x000fe20000000000 */
[----:B------:R-:W1:Y:S02]  /*41b0*/  SYNCS.PHASECHK.TRANS64.TRYWAIT P0, [R2+URZ+0x2c0], R4 ;  /* 0x0002c004020075a7 */ /* 0x000e6400080011ff */
[----:B-1----:R-:W-:Y:S05]  /*41c0*/  @!P0 BRA `(.L_x_81) ;  /* 0x0000004c00f48947 */ /* 0x002fea0003800000 */
.L_x_220:
[----:B------:R-:W-:Y:S01]  /*41d0*/  ULEA UR4, UR5, UR6, 0x3 ;  /* 0x0000000605047291 */ /* 0x000fe2000f8e18ff */
[----:B-1----:R-:W-:Y:S01]  /*41e0*/  PRMT R2, RZ, 0x654, R5 ;  /* 0x00000654ff027816 */ /* 0x002fe20000000005 */
[----:B------:R-:W-:Y:S01]  /*41f0*/  @!P2 IMAD.MOV.U32 R4, RZ, RZ, 0x10 ;  /* 0x00000010ff04a424 */ /* 0x000fe200078e00ff */
[----:B------:R-:W-:Y:S01]  /*4200*/  SHF.L.U32 R5, R12, 0x1f, RZ ;  /* 0x0000001f0c057819 */ /* 0x000fe200000006ff */
[----:B------:R-:W-:Y:S01]  /*4210*/  UIADD3 UR7, UPT, UPT, UR4, 0x260, URZ ;  /* 0x0000026004077890 */ /* 0x000fe2000fffe0ff */
[----:B------:R1:W-:Y:S05]  /*4220*/  SYNCS.ARRIVE.TRANS64.RED.A1T0 RZ, [R2+URZ], RZ ;  /* 0x000000ff02ff79a7 */ /* 0x0003ea00081004ff */
[----:B------:R-:W-:Y:S01]  /*4230*/  IMAD.U32 R6, RZ, RZ, UR7 ;  /* 0x00000007ff067e24 */ /* 0x000fe2000f8e00ff */
[----:B------:R-:W2:Y:S04]  /*4240*/  SYNCS.PHASECHK.TRANS64.TRYWAIT P0, [UR4+0x270], R5 ;  /* 0x00027005ff0075a7 */ /* 0x000ea80008001104 */
[----:B------:R-:W-:Y:S01]  /*4250*/  PRMT R6, R0, 0x654, R6 ;  /* 0x0000065400067816 */ /* 0x000fe20000000006 */
[----:B-12---:R-:W-:Y:S06]  /*4260*/  @!P0 BRA `(.L_x_82) ;  /* 0x0000004c00e08947 */ /* 0x006fec0003800000 */
.L_x_222:
[----:B------:R-:W-:Y:S01]  /*4270*/  ULEA UR8, UR5, UR6, 0x4 ;  /* 0x0000000605087291 */ /* 0x000fe2000f8e20ff */
[----:B------:R-:W-:Y:S01]  /*4280*/  SEL R3, R6, R3, !P2 ;  /* 0x0000000306037207 */ /* 0x000fe20005000000 */
[----:B------:R-:W-:Y:S01]  /*4290*/  UIADD3 UR9, UPT, UPT, UR4, 0x260, URZ ;  /* 0x0000026004097890 */ /* 0x000fe2000fffe0ff */
[----:B-1----:R-:W-:Y:S01]  /*42a0*/  LEA R2, R11, UR6, 0x3 ;  /* 0x000000060b027c11 */ /* 0x002fe2000f8e18ff */
[----:B------:R-:W-:Y:S01]  /*42b0*/  UIADD3 UR8, UPT, UPT, UR8, 0x2f0, URZ ;  /* 0x000002f008087890 */ /* 0x000fe2000fffe0ff */
[----:B------:R1:W-:Y:S01]  /*42c0*/  @!P2 SYNCS.ARRIVE.TRANS64.RED RZ, [R3+URZ], R4 ;  /* 0x0000000403ffa9a7 */ /* 0x0003e200080004ff */
[----:B------:R-:W-:Y:S01]  /*42d0*/  UIADD3 UR4, UPT, UPT, UR5, 0x1, URZ ;  /* 0x0000000105047890 */ /* 0x000fe2000fffe0ff */
[----:B------:R-:W-:-:S03]  /*42e0*/  VIADD R8, R8, 0x1 ;  /* 0x0000000108087836 */ /* 0x000fc60000000000 */
[----:B------:R-:W-:Y:S02]  /*42f0*/  UISETP.NE.AND UP0, UPT, UR4, 0x2, UPT ;  /* 0x000000020400788c */ /* 0x000fe4000bf05270 */
[----:B------:R-:W-:Y:S01]  /*4300*/  ISETP.NE.AND P0, PT, R8, 0x2, PT ;  /* 0x000000020800780c */ /* 0x000fe20003f05270 */
[----:B------:R-:W-:Y:S06]  /*4310*/  UGETNEXTWORKID.BROADCAST [UR8], [UR9] ;  /* 0x00000000080073ca */ /* 0x000fec0008000100 */
[----:B------:R-:W-:Y:S02]  /*4320*/  USEL UR7, URZ, 0x1, UP0 ;  /* 0x00000001ff077887 */ /* 0x000fe40008000000 */
[----:B------:R-:W-:-:S04]  /*4330*/  USEL UR5, UR4, URZ, UP0 ;  /* 0x000000ff04057287 */ /* 0x000fc80008000000 */
[----:B------:R-:W-:Y:S02]  /*4340*/  LOP3.LUT R12, R12, UR7, RZ, 0x3c, !PT ;  /* 0x000000070c0c7c12 */ /* 0x000fe4000f8e3cff */
[----:B-1----:R-:W-:-:S04]  /*4350*/  SHF.L.U32 R4, R10, 0x1f, RZ ;  /* 0x0000001f0a047819 */ /* 0x002fc800000006ff */
[----:B------:R-:W1:Y:S02]  /*4360*/  SYNCS.PHASECHK.TRANS64.TRYWAIT P1, [R2+URZ+0x260], R4 ;  /* 0x00026004020075a7 */ /* 0x000e6400080211ff */
[----:B-1----:R-:W-:Y:S05]  /*4370*/  @!P1 BRA `(.L_x_83) ;  /* 0x0000004c00b49947 */ /* 0x002fea0003800000 */
.L_x_223:
[C---:B-1----:R-:W-:Y:S01]  /*4380*/  LEA R4, R11.reuse, UR6, 0x4 ;  /* 0x000000060b047c11 */ /* 0x042fe2000f8e20ff */
[----:B------:R-:W-:Y:S01]  /*4390*/  VIADD R2, R2, 0x270 ;  /* 0x0000027002027836 */ /* 0x000fe20000000000 */
[----:B------:R-:W-:Y:S01]  /*43a0*/  SEL R8, R8, RZ, P0 ;  /* 0x000000ff08087207 */ /* 0x000fe20000000000 */
[----:B------:R-:W-:-:S03]  /*43b0*/  VIADD R11, R11, 0x1 ;  /* 0x000000010b0b7836 */ /* 0x000fc60000000000 */
[----:B------:R-:W1:Y:S01]  /*43c0*/  LDS.128 R4, [R4+0x2f0] ;  /* 0x0002f00004047984 */ /* 0x000e620000000c00 */
[----:B------:R-:W-:Y:S02]  /*43d0*/  PRMT R2, RZ, 0x654, R2 ;  /* 0x00000654ff027816 */ /* 0x000fe40000000002 */
[C---:B------:R-:W-:Y:S01]  /*43e0*/  ISETP.NE.AND P1, PT, R11.reuse, 0x2, PT ;  /* 0x000000020b00780c */ /* 0x040fe20003f25270 */
[----:B------:R-:W-:Y:S01]  /*43f0*/  @!PT LDS RZ, [RZ] ;  /* 0x00000000fffff984 */ /* 0x000fe20000000800 */
[----:B------:R-:W-:Y:S01]  /*4400*/  @!PT LDS RZ, [RZ] ;  /* 0x00000000fffff984 */ /* 0x000fe20000000800 */
[----:B------:R-:W-:Y:S01]  /*4410*/  @!PT LDS RZ, [RZ] ;  /* 0x00000000fffff984 */ /* 0x000fe20000000800 */
[----:B------:R-:W-:Y:S01]  /*4420*/  @!PT LDS RZ, [RZ] ;  /* 0x00000000fffff984 */ /* 0x000fe20000000800 */
[----:B------:R2:W-:Y:S06]  /*4430*/  MEMBAR.ALL.CTA ;  /* 0x0000000000007992 */ /* 0x0005ec0000008000 */
[----:B--2---:R-:W2:Y:S01]  /*4440*/  FENCE.VIEW.ASYNC.S ;  /* 0x00000000000073c6 */ /* 0x004ea20000000000 */
[----:B------:R-:W-:Y:S01]  /*4450*/  SEL R11, R11, RZ, P1 ;  /* 0x000000ff0b0b7207 */ /* 0x000fe20000800000 */
[----:B--2---:R2:W-:Y:S01]  /*4460*/  SYNCS.ARRIVE.TRANS64.RED.A1T0 RZ, [R2+URZ], RZ ;  /* 0x000000ff02ff79a7 */ /* 0x0045e200081004ff */
[----:B-1----:R-:W-:-:S02]  /*4470*/  LOP3.LUT P3, RZ, R6, 0x1, RZ, 0xc0, !PT ;  /* 0x0000000106ff7812 */ /* 0x002fc4000786c0ff */
[----:B------:R-:W-:-:S04]  /*4480*/  SEL R4, RZ, 0x1, P1 ;  /* 0x00000001ff047807 */ /* 0x000fc80000800000 */
[----:B------:R-:W-:Y:S02]  /*4490*/  LOP3.LUT R10, R10, R4, RZ, 0x3c, !PT ;  /* 0x000000040a0a7212 */ /* 0x000fe400078e3cff */
[----:B--2---:R-:W-:-:S04]  /*44a0*/  SEL R2, RZ, 0x1, P0 ;  /* 0x00000001ff027807 */ /* 0x004fc80000000000 */
[----:B------:R-:W-:Y:S01]  /*44b0*/  LOP3.LUT R9, R9, R2, RZ, 0x3c, !PT ;  /* 0x0000000209097212 */ /* 0x000fe200078e3cff */
[----:B------:R-:W-:Y:S06]  /*44c0*/  @P3 BRA `(.L_x_84) ;  /* 0xfffffffc002c3947 */ /* 0x000fec000383ffff */
[----:B------:R-:W-:Y:S01]  /*44d0*/  ULEA UR4, UR5, UR6, 0x3 ;  /* 0x0000000605047291 */ /* 0x000fe2000f8e18ff */
[----:B------:R-:W-:-:S08]  /*44e0*/  SHF.L.U32 R2, R12, 0x1f, RZ ;  /* 0x0000001f0c027819 */ /* 0x000fd000000006ff */
[----:B------:R-:W1:Y:S02]  /*44f0*/  SYNCS.PHASECHK.TRANS64 P0, [UR4+0x270], R2 ;  /* 0x00027002ff0075a7 */ /* 0x000e640008001004 */
[----:B-1----:R-:W-:Y:S05]  /*4500*/  @P0 BRA `(.L_x_85) ;  /* 0x0000000000080947 */ /* 0x002fea0003800000 */
[----:B------:R-:W1:Y:S02]  /*4510*/  SYNCS.PHASECHK.TRANS64.TRYWAIT P0, [UR4+0x270], R2 ;  /* 0x00027002ff0075a7 */ /* 0x000e640008001104 */
[----:B-1----:R-:W-:Y:S05]  /*4520*/  @!P0 BRA `(.L_x_86) ;  /* 0x0000004c005c8947 */ /* 0x002fea0003800000 */
.L_x_85:
[----:B------:R-:W-:-:S04]  /*4530*/  UIADD3 UR7, UPT, UPT, UR5, 0x1, URZ ;  /* 0x0000000105077890 */ /* 0x000fc8000fffe0ff */
[----:B------:R-:W-:-:S04]  /*4540*/  UISETP.NE.AND UP0, UPT, UR7, 0x2, UPT ;  /* 0x000000020700788c */ /* 0x000fc8000bf05270 */
[----:B------:R-:W-:Y:S02]  /*4550*/  USEL UR8, URZ, 0x1, UP0 ;  /* 0x00000001ff087887 */ /* 0x000fe40008000000 */
[----:B------:R-:W-:-:S04]  /*4560*/  USEL UR7, UR7, URZ, UP0 ;  /* 0x000000ff07077287 */ /* 0x000fc80008000000 */
[----:B------:R-:W-:Y:S01]  /*4570*/  ULEA UR7, UR7, UR6, 0x3 ;  /* 0x0000000607077291 */ /* 0x000fe2000f8e18ff */
[----:B-1----:R-:W-:-:S04]  /*4580*/  LOP3.LUT R2, R12, UR8, RZ, 0x3c, !PT ;  /* 0x000000080c027c12 */ /* 0x002fc8000f8e3cff */
[----:B------:R-:W-:-:S04]  /*4590*/  SHF.L.U32 R0, R2, 0x1f, RZ ;  /* 0x0000001f02007819 */ /* 0x000fc800000006ff */
[----:B------:R-:W1:Y:S02]  /*45a0*/  SYNCS.PHASECHK.TRANS64 P0, [UR7+0x270], R0 ;  /* 0x00027000ff0075a7 */ /* 0x000e640008001007 */
[----:B-1----:R-:W-:Y:S05]  /*45b0*/  @P0 EXIT ;  /* 0x000000000000094d */ /* 0x002fea0003800000 */
[----:B------:R-:W-:Y:S02]  /*45c0*/  SHF.L.U32 R2, R2, 0x1f, RZ ;  /* 0x0000001f02027819 */ /* 0x000fe400000006ff */
[----:B------:R-:W-:-:S07]  /*45d0*/  MOV R0, UR7 ;  /* 0x0000000700007c02 */ /* 0x000fce0008000f00 */
.L_x_87:
[----:B-1----:R1:W2:Y:S02]  /*45e0*/  SYNCS.PHASECHK.TRANS64.TRYWAIT P0, [R0+URZ+0x270], R2 ;  /* 0x00027002000075a7 */ /* 0x0022a400080011ff */
[----:B--2---:R-:W-:Y:S05]  /*45f0*/  @!P0 NANOSLEEP.SYNCS 0x989680 ;  /* 0x009896800000895d */ /* 0x004fea0003900000 */
[----:B------:R-:W2:Y:S02]  /*4600*/  @!P0 SYNCS.PHASECHK.TRANS64 P0, [R0+URZ+0x270], R2 ;  /* 0x00027002000085a7 */ /* 0x000ea400080010ff */
[----:B--2---:R-:W-:Y:S05]  /*4610*/  @P0 EXIT ;  /* 0x000000000000094d */ /* 0x004fea0003800000 */
[----:B------:R-:W-:Y:S05]  /*4620*/  BRA `(.L_x_87) ;  /* 0xfffffffc00ec7947 */ /* 0x000fea000383ffff */
.L_x_80:
[----:B------:R-:W-:Y:S05]  /*4630*/  BRA.U UP4, `(.L_x_88) ;  /* 0x0000001104a07547 */ /* 0x000fea000b800000 */
[----:B------:R-:W-:Y:S01]  /*4640*/  UMOV UR4, 0x40 ;  /* 0x0000004000047882 */ /* 0x000fe20000000000 */
[----:B------:R-:W-:Y:S01]  /*4650*/  NOP ;  /* 0x0000000000007918 */ /* 0x000fe20000000000 */
[----:B------:R-:W-:Y:S01]  /*4660*/  ULEA UR5, UR55, UR4, 0x18 ;  /* 0x0000000437057291 */ /* 0x000fe2000f8ec0ff */
[----:B------:R-:W-:Y:S02]  /*4670*/  UMOV UR6, 0x400 ;  /* 0x0000040000067882 */ /* 0x000fe40000000000 */
[----:B------:R-:W-:-:S06]  /*4680*/  ULEA UR6, UR55, UR6, 0x18 ;  /* 0x0000000637067291 */ /* 0x000fcc000f8ec0ff */
[----:B------:R-:W1:Y:S02]  /*4690*/  LDS.U8 R0, [UR5+0x1c] ;  /* 0x00001c05ff007984 */ /* 0x000e640008000000 */
[----:B-1----:R-:W-:-:S13]  /*46a0*/  ISETP.NE.AND P0, PT, R0, RZ, PT ;  /* 0x000000ff0000720c */ /* 0x002fda0003f05270 */
[----:B------:R-:W-:Y:S05]  /*46b0*/  @P0 BRA `(.L_x_89) ;  /* 0x0000000400080947 */ /* 0x000fea0003800000 */
[----:B------:R-:W-:Y:S02]  /*46c0*/  UISETP.NE.U32.AND UP1, UPT, UR33, 0x1, UPT ;  /* 0x000000012100788c */ /* 0x000fe4000bf25070 */
[----:B------:R-:W-:-:S07]  /*46d0*/  UIADD3 UR7, UPT, UPT, UR5, 0x8, URZ ;  /* 0x0000000805077890 */ /* 0x000fce000fffe0ff */
[----:B------:R-:W-:Y:S05]  /*46e0*/  BRA.U !UP1, `(.L_x_90) ;  /* 0x00000001099c7547 */ /* 0x000fea000b800000 */
[----:B------:R-:W-:Y:S01]  /*46f0*/  ELECT P0, URZ, PT ;  /* 0x0000000000ff782f */ /* 0x000fe20003800000 */
[----:B------:R-:W-:-:S12]  /*4700*/  BSSY B0, `(.L_x_90) ;  /* 0x0000025000007945 */ /* 0x000fd80003800000 */
[----:B------:R-:W-:Y:S05]  /*4710*/  @!P0 BRA `(.L_x_91) ;  /* 0x00000000008c8947 */ /* 0x000fea0003800000 */
[----:B------:R-:W-:-:S05]  /*4720*/  UMOV UR4, 0x10 ;  /* 0x0000001000047882 */ /* 0x000fca0000000000 */
[----:B------:R-:W-:Y:S04]  /*4730*/  DEPBAR.LE SB1, 0x36 ;  /* 0x00009d800000791a */ /* 0x000fe80000000000 */
[----:B------:R-:W1:Y:S02]  /*4740*/  UTCATOMSWS.2CTA.FIND_AND_SET.ALIGN UP0, UR4, UR4 ;  /* 0x00000004000475e3 */ /* 0x000e640008200800 */
[----:B-1----:R-:W-:Y:S01]  /*4750*/  MOV R10, UR4 ;  /* 0x00000004000a7c02 */ /* 0x002fe20008000f00 */
[----:B------:R-:W-:Y:S06]  /*4760*/  BRA.U UP0, `(.L_x_92) ;  /* 0x0000000100187547 */ /* 0x000fec000b800000 */
.L_x_93:
[----:B------:R-:W-:Y:S05]  /*4770*/  NANOSLEEP 0x64 ;  /* 0x000000640000795d */ /* 0x000fea0003800000 */
[----:B------:R-:W-:-:S05]  /*4780*/  UMOV UR4, 0x10 ;  /* 0x0000001000047882 */ /* 0x000fca0000000000 */
[----:B------:R-:W-:Y:S04]  /*4790*/  DEPBAR.LE SB1, 0x36 ;  /* 0x00009d800000791a */ /* 0x000fe80000000000 */
[----:B------:R-:W1:Y:S02]  /*47a0*/  UTCATOMSWS.2CTA.FIND_AND_SET.ALIGN UP0, UR4, UR4 ;  /* 0x00000004000475e3 */ /* 0x000e640008200800 */
[----:B-1----:R-:W-:Y:S01]  /*47b0*/  MOV R10, UR4 ;  /* 0x00000004000a7c02 */ /* 0x002fe20008000f00 */
[----:B------:R-:W-:Y:S05]  /*47c0*/  BRA.U !UP0, `(.L_x_93) ;  /* 0xfffffffd08e87547 */ /* 0x000fea000b83ffff */
.L_x_92:
[----:B------:R-:W1:Y:S01]  /*47d0*/  LDS R6, [UR5+0x10] ;  /* 0x00001005ff067984 */ /* 0x000e620008000800 */
[----:B------:R-:W-:Y:S01]  /*47e0*/  IMAD.U32 R0, RZ, RZ, UR6 ;  /* 0x00000006ff007e24 */ /* 0x000fe2000f8e00ff */
[----:B------:R-:W-:-:S03]  /*47f0*/  MOV R4, UR35 ;  /* 0x0000002300047c02 */ /* 0x000fc60008000f00 */
[----:B------:R-:W-:Y:S01]  /*4800*/  VIADD R0, R0, 0x310 ;  /* 0x0000031000007836 */ /* 0x000fe20000000000 */
[----:B-1----:R-:W-:-:S04]  /*4810*/  SHF.L.U32 R6, R6, 0x1f, RZ ;  /* 0x0000001f06067819 */ /* 0x002fc800000006ff */
[----:B------:R-:W1:Y:S02]  /*4820*/  SYNCS.PHASECHK.TRANS64.TRYWAIT P0, [UR5+0x8], R6 ;  /* 0x00000806ff0075a7 */ /* 0x000e640008001105 */
[----:B-1----:R-:W-:Y:S05]  /*4830*/  @P0 BRA `(.L_x_94) ;  /* 0x0000000000080947 */ /* 0x002fea0003800000 */
[----:B------:R-:W1:Y:S02]  /*4840*/  SYNCS.PHASECHK.TRANS64.TRYWAIT P0, [UR5+0x8], R6 ;  /* 0x00000806ff0075a7 */ /* 0x000e640008001105 */
[----:B-1----:R-:W-:Y:S05]  /*4850*/  @!P0 BRA `(.L_x_95) ;  /* 0x0000004800a88947 */ /* 0x002fea0003800000 */
.L_x_94:
[----:B------:R-:W-:Y:S01]  /*4860*/  PRMT R4, R4, 0x654, R0 ;  /* 0x0000065404047816 */ /* 0x000fe20000000000 */
[----:B------:R-:W-:Y:S01]  /*4870*/  HFMA2 R0, -RZ, RZ, 0, 5.9604644775390625e-08 ;  /* 0x00000001ff007431 */ /* 0x000fe200000001ff */
[----:B------:R-:W-:Y:S01]  /*4880*/  UPRMT UR4, UR35, 0x654, UR7 ;  /* 0x0000065423047896 */ /* 0x000fe20008000007 */
[----:B------:R-:W-:Y:S02]  /*4890*/  IMAD.MOV.U32 R8, RZ, RZ, 0xffff ;  /* 0x0000ffffff087424 */ /* 0x000fe400078e00ff */
[----:B-1----:R-:W-:Y:S02]  /*48a0*/  IMAD.MOV.U32 R6, RZ, RZ, 0x4 ;  /* 0x00000004ff067424 */ /* 0x002fe400078e00ff */
[----:B------:R-:W-:Y:S01]  /*48b0*/  IMAD.SHL.U32 R9, R10, 0x20, RZ ;  /* 0x000000200a097824 */ /* 0x000fe200078e00ff */
[----:B------:R-:W-:Y:S02]  /*48c0*/  MOV R5, UR4 ;  /* 0x0000000400057c02 */ /* 0x000fe40008000f00 */
[-C--:B------:R-:W-:Y:S01]  /*48d0*/  SHF.L.U32 R8, R8, R10.reuse, RZ ;  /* 0x0000000a08087219 */ /* 0x080fe200000006ff */
[----:B------:R1:W-:Y:S01]  /*48e0*/  SYNCS.ARRIVE.TRANS64.RED RZ, [UR4], R6 ;  /* 0x00000006ffff79a7 */ /* 0x0003e20008000404 */
[----:B------:R-:W-:Y:S01]  /*48f0*/  SHF.L.U32 R7, R0, R10, RZ ;  /* 0x0000000a00077219 */ /* 0x000fe200000006ff */
[----:B------:R1:W-:Y:S04]  /*4900*/  STS [UR6+0x310], R9 ;  /* 0x00031009ff007988 */ /* 0x0003e80008000806 */
[----:B------:R1:W-:Y:S04]  /*4910*/  STAS [R4.64], R10 ;  /* 0x0000000a04007dbd */ /* 0x0003e8000c0008ff */
[----:B------:R1:W-:Y:S04]  /*4920*/  ATOMS.OR RZ, [UR5+0x14], R8 ;  /* 0x00001408ffff798c */ /* 0x0003e8000b000005 */
[----:B------:R1:W-:Y:S04]  /*4930*/  ATOMS.OR RZ, [UR5+0x18], R7 ;  /* 0x00001807ffff798c */ /* 0x0003e8000b000005 */
[----:B------:R1:W-:Y:S02]  /*4940*/  ATOMS.XOR RZ, [UR5+0x10], R0 ;  /* 0x00001000ffff798c */ /* 0x0003e4000b800005 */
.L_x_91:
[----:B------:R-:W-:Y:S05]  /*4950*/  BSYNC B0 ;  /* 0x0000000000007941 */ /* 0x000fea0003800000 */
.L_x_90:
[----:B------:R-:W-:Y:S05]  /*4960*/  BRA.U UP1, `(.L_x_96) ;  /* 0x00000001016c7547 */ /* 0x000fea000b800000 */
[----:B------:R-:W-:-:S03]  /*4970*/  UMOV UR4, 0xffffffff ;  /* 0xffffffff00047882 */ /* 0x000fc60000000000 */
[----:B------:R-:W-:Y:S05]  /*4980*/  BRA.DIV UR4, `(.L_x_97) ;  /* 0x0000004a04747947 */ /* 0x000fea000b800000 */
[----:B------:R-:W-:-:S13]  /*4990*/  ELECT P0, URZ, PT ;  /* 0x0000000000ff782f */ /* 0x000fda0003800000 */
.L_x_227:
[----:B------:R-:W-:Y:S05]  /*49a0*/  @!P0 BRA `(.L_x_96) ;  /* 0x00000000005c8947 */ /* 0x000fea0003800000 */
[----:B-1----:R-:W1:Y:S02]  /*49b0*/  LDS R4, [UR5+0x10] ;  /* 0x00001005ff047984 */ /* 0x002e640008000800 */
[----:B-1----:R-:W-:-:S04]  /*49c0*/  SHF.L.U32 R4, R4, 0x1f, RZ ;  /* 0x0000001f04047819 */ /* 0x002fc800000006ff */
[----:B------:R-:W1:Y:S02]  /*49d0*/  SYNCS.PHASECHK.TRANS64.TRYWAIT P0, [UR5+0x8], R4 ;  /* 0x00000804ff0075a7 */ /* 0x000e640008001105 */
[----:B-1----:R-:W-:Y:S05]  /*49e0*/  @P0 BRA `(.L_x_98) ;  /* 0x0000000000080947 */ /* 0x002fea0003800000 */
[----:B------:R-:W1:Y:S02]  /*49f0*/  SYNCS.PHASECHK.TRANS64.TRYWAIT P0, [UR5+0x8], R4 ;  /* 0x00000804ff0075a7 */ /* 0x000e640008001105 */
[----:B-1----:R-:W-:Y:S05]  /*4a00*/  @!P0 BRA `(.L_x_99) ;  /* 0x0000004800788947 */ /* 0x002fea0003800000 */
.L_x_98:
[----:B------:R-:W2:Y:S01]  /*4a10*/  LDS R6, [UR6+0x310] ;  /* 0x00031006ff067984 */ /* 0x000ea20008000800 */
[----:B-1----:R-:W-:Y:S02]  /*4a20*/  HFMA2 R0, -RZ, RZ, 0, 5.9604644775390625e-08 ;  /* 0x00000001ff007431 */ /* 0x002fe400000001ff */
[----:B------:R-:W-:Y:S01]  /*4a30*/  IMAD.MOV.U32 R4, RZ, RZ, 0xffff ;  /* 0x0000ffffff047424 */ /* 0x000fe200078e00ff */
[----:B------:R-:W-:Y:S01]  /*4a40*/  UPRMT UR4, UR35, 0x654, UR7 ;  /* 0x0000065423047896 */ /* 0x000fe20008000007 */
[----:B--2---:R-:W-:-:S03]  /*4a50*/  IMAD.SHL.U32 R5, R6, 0x20, RZ ;  /* 0x0000002006057824 */ /* 0x004fc600078e00ff */
[-C--:B------:R-:W-:Y:S02]  /*4a60*/  SHF.L.U32 R4, R4, R6.reuse, RZ ;  /* 0x0000000604047219 */ /* 0x080fe400000006ff */
[----:B------:R-:W-:Y:S01]  /*4a70*/  SHF.L.U32 R6, R0, R6, RZ ;  /* 0x0000000600067219 */ /* 0x000fe200000006ff */
[----:B------:R2:W-:Y:S04]  /*4a80*/  STS [UR6+0x310], R5 ;  /* 0x00031005ff007988 */ /* 0x0005e80008000806 */
[----:B------:R2:W-:Y:S04]  /*4a90*/  ATOMS.OR RZ, [UR5+0x14], R4 ;  /* 0x00001404ffff798c */ /* 0x0005e8000b000005 */
[----:B------:R2:W-:Y:S01]  /*4aa0*/  ATOMS.OR RZ, [UR5+0x18], R6 ;  /* 0x00001806ffff798c */ /* 0x0005e2000b000005 */
[----:B------:R-:W-:Y:S03]  /*4ab0*/  SYNCS.ARRIVE.TRANS64.RED.A1T0 RZ, [UR4], RZ ;  /* 0x000000ffffff79a7 */ /* 0x000fe60008100404 */
[----:B------:R2:W-:Y:S01]  /*4ac0*/  ATOMS.XOR RZ, [UR5+0x10], R0 ;  /* 0x00001000ffff798c */ /* 0x0005e2000b800005 */
[----:B------:R-:W-:Y:S05]  /*4ad0*/  BRA `(.L_x_96) ;  /* 0x0000000000107947 */ /* 0x000fea0003800000 */
.L_x_89:
[----:B------:R-:W-:Y:S02]  /*4ae0*/  MOV R0, 0xffffffff ;  /* 0xffffffff00007802 */ /* 0x000fe40000000f00 */
[----:B------:R-:W-:-:S03]  /*4af0*/  MOV R4, 0x4b20 ;  /* 0x00004b2000047802 */ /* 0x000fc60000000f00 */
[----:B------:R1:W-:Y:S04]  /*4b00*/  STS [UR6+0x310], R0 ;  /* 0x00031000ff007988 */ /* 0x0003e80008000806 */
[----:B-1---5:R-:W-:Y:S05]  /*4b10*/  CALL.REL.NOINC `($__internal_1_$__cuda_sm10x_tcgen05_guardrail_trap_phase_invalid_during_alloc) ;  /* 0x0000004c00807944 */ /* 0x022fea0003c00000 */
.L_x_96:
[----:B------:R-:W-:Y:S05]  /*4b20*/  WARPSYNC.ALL ;  /* 0x0000000000007948 */ /* 0x000fea0003800000 */
[----:B------:R-:W3:Y:S01]  /*4b30*/  S2UR UR4, SR_CgaCtaId ;  /* 0x00000000000479c3 */ /* 0x000ee20000008800 */
[----:B------:R-:W-:Y:S01]  /*4b40*/  UMOV UR17, 0x400 ;  /* 0x0000040000117882 */ /* 0x000fe20000000000 */
[----:B------:R-:W-:-:S06]  /*4b50*/  NOP ;  /* 0x0000000000007918 */ /* 0x000fcc0000000000 */
[----:B------:R-:W-:Y:S06]  /*4b60*/  BAR.ARV 0x6, 0xa0 ;  /* 0x0182800000007b1d */ /* 0x000fec0000002000 */
[----:B------:R-:W4:Y:S01]  /*4b70*/  LDCU UR6, c[0x0][0x38c] ;  /* 0x00007180ff0677ac */ /* 0x000f220008000800 */
[----:B------:R-:W-:Y:S01]  /*4b80*/  LOP3.LUT R3, R3, 0xffff, RZ, 0xc0, !PT ;  /* 0x0000ffff03037812 */ /* 0x000fe200078ec0ff */
[----:B-1----:R-:W-:Y:S01]  /*4b90*/  IMAD.MOV.U32 R9, RZ, RZ, 0x1 ;  /* 0x00000001ff097424 */ /* 0x002fe200078e00ff */
[----:B------:R-:W-:Y:S01]  /*4ba0*/  LOP3.LUT R2, R2, 0xffff, RZ, 0xc0, !PT ;  /* 0x0000ffff02027812 */ /* 0x000fe200078ec0ff */
[----:B------:R-:W-:Y:S01]  /*4bb0*/  IMAD.MOV.U32 R8, RZ, RZ, RZ ;  /* 0x000000ffff087224 */ /* 0x000fe200078e00ff */
[----:B------:R-:W-:Y:S01]  /*4bc0*/  R2UR UR20, R3 ;  /* 0x00000000031472ca */ /* 0x000fe200000e0000 */
[----:B------:R-:W-:Y:S01]  /*4bd0*/  UMOV UR24, URZ ;  /* 0x000000ff00187c82 */ /* 0x000fe20008000000 */
[----:B------:R-:W-:-:S02]  /*4be0*/  R2UR UR30, R2 ;  /* 0x00000000021e72ca */ /* 0x000fc400000e0000 */
[----:B------:R-:W-:Y:S01]  /*4bf0*/  CS2R R2, SRZ ;  /* 0x0000000000027805 */ /* 0x000fe2000001ff00 */
[----:B------:R-:W-:Y:S01]  /*4c00*/  UMOV UR15, URZ ;  /* 0x000000ff000f7c82 */ /* 0x000fe20008000000 */
[----:B---3--:R-:W-:Y:S01]  /*4c10*/  ULEA UR17, UR4, UR17, 0x18 ;  /* 0x0000001104117291 */ /* 0x008fe2000f8ec0ff */
[----:B------:R-:W-:Y:S01]  /*4c20*/  UMOV UR14, URZ ;  /* 0x000000ff000e7c82 */ /* 0x000fe20008000000 */
[----:B------:R-:W-:Y:S02]  /*4c30*/  UISETP.NE.AND UP3, UPT, UR33, URZ, UPT ;  /* 0x000000ff2100728c */ /* 0x000fe4000bf65270 */
[----:B------:R-:W-:Y:S02]  /*4c40*/  UIADD3 UR5, UPT, UPT, UR17, 0x2600, URZ ;  /* 0x0000260011057890 */ /* 0x000fe4000fffe0ff */
[----:B------:R-:W-:-:S03]  /*4c50*/  UIADD3 UR4, UPT, UPT, UR17, 0x26600, URZ ;  /* 0x0002660011047890 */ /* 0x000fc6000fffe0ff */
[----:B--2---:R-:W1:Y:S01]  /*4c60*/  LDS R0, [UR17+0x310] ;  /* 0x00031011ff007984 */ /* 0x004e620008000800 */
[----:B----4-:R-:W-:Y:S02]  /*4c70*/  UIADD3 UR6, UPT, UPT, UR6, 0x3f, URZ ;  /* 0x0000003f06067890 */ /* 0x010fe4000fffe0ff */
[----:B------:R-:W-:Y:S02]  /*4c80*/  USHF.R.U32.HI UR5, URZ, 0x4, UR5 ;  /* 0x00000004ff057899 */ /* 0x000fe40008011605 */
[----:B------:R-:W-:Y:S02]  /*4c90*/  USHF.R.S32.HI UR25, URZ, 0x1f, UR6 ;  /* 0x0000001fff197899 */ /* 0x000fe40008011406 */
[----:B------:R-:W-:Y:S02]  /*4ca0*/  USHF.R.U32.HI UR4, URZ, 0x4, UR4 ;  /* 0x00000004ff047899 */ /* 0x000fe40008011604 */
[----:B------:R-:W-:Y:S02]  /*4cb0*/  ULEA.HI UR25, UR25, UR6, URZ, 0x6 ;  /* 0x0000000619197291 */ /* 0x000fe4000f8f30ff */
[----:B------:R-:W-:-:S02]  /*4cc0*/  ULOP3.LUT UR5, UR5, 0x3fff, URZ, 0xc0, !UPT ;  /* 0x00003fff05057892 */ /* 0x000fc4000f8ec0ff */
[----:B------:R-:W-:Y:S02]  /*4cd0*/  USHF.R.S32.HI UR25, URZ, 0x6, UR25 ;  /* 0x00000006ff197899 */ /* 0x000fe40008011419 */
[----:B------:R-:W-:Y:S02]  /*4ce0*/  ULOP3.LUT UR22, UR4, 0x3fff, URZ, 0xc0, !UPT ;  /* 0x00003fff04167892 */ /* 0x000fe4000f8ec0ff */
[----:B------:R-:W-:Y:S02]  /*4cf0*/  UISETP.LT.AND UP0, UPT, UR25, 0x1, UPT ;  /* 0x000000011900788c */ /* 0x000fe4000bf01270 */
[----:B------:R-:W-:Y:S02]  /*4d00*/  ULOP3.LUT UR21, UR5, 0x10000, URZ, 0xfc, !UPT ;  /* 0x0001000005157892 */ /* 0x000fe4000f8efcff */
[----:B------:R-:W-:Y:S02]  /*4d10*/  ULOP3.LUT UR22, UR22, 0x10000, URZ, 0xfc, !UPT ;  /* 0x0001000016167892 */ /* 0x000fe4000f8efcff */
[----:B------:R-:W-:Y:S01]  /*4d20*/  USEL UR31, UR25, 0x1, !UP0 ;  /* 0x00000001191f7887 */ /* 0x000fe2000c000000 */
[----:B------:R-:W-:Y:S01]  /*4d30*/  UMOV UR28, 0x0 ;  /* 0x00000000001c7882 */ /* 0x000fe20000000000 */
[----:B------:R-:W-:Y:S01]  /*4d40*/  UMOV UR29, 0x81004a0 ;  /* 0x081004a0001d7882 */ /* 0x000fe20000000000 */
[----:B------:R-:W-:Y:S01]  /*4d50*/  UMOV UR26, 0x0 ;  /* 0x00000000001a7882 */ /* 0x000fe20000000000 */
[----:B------:R-:W-:Y:S01]  /*4d60*/  UMOV UR27, 0x81004a0 ;  /* 0x081004a0001b7882 */ /* 0x000fe20000000000 */
[----:B-1----:R-:W-:-:S15]  /*4d70*/  R2UR UR32, R0 ;  /* 0x00000000002072ca */ /* 0x002fde00000e0000 */
.L_x_107:
[C---:B------:R-:W-:Y:S02]  /*4d80*/  LEA R0, R8.reuse, UR17, 0x3 ;  /* 0x0000001108007c11 */ /* 0x040fe4000f8e18ff */
[----:B------:R-:W-:Y:S02]  /*4d90*/  SHF.L.U32 R4, R3, 0x1f, RZ ;  /* 0x0000001f03047819 */ /* 0x000fe400000006ff */
[----:B------:R-:W-:Y:S02]  /*4da0*/  LEA R5, R8, UR17, 0x4 ;  /* 0x0000001108057c11 */ /* 0x000fe4000f8e20ff */
[----:B------:R-:W1:Y:S02]  /*4db0*/  SYNCS.PHASECHK.TRANS64.TRYWAIT P0, [R0+URZ+0x260], R4 ;  /* 0x00026004000075a7 */ /* 0x000e6400080011ff */
[----:B-1-3--:R-:W-:Y:S05]  /*4dc0*/  @!P0 BRA `(.L_x_100) ;  /* 0x0000004400a08947 */ /* 0x00afea0003800000 */
.L_x_228:
[----:B-1----:R-:W1:Y:S01]  /*4dd0*/  LDS.128 R4, [R5+0x2f0] ;  /* 0x0002f00005047984 */ /* 0x002e620000000c00 */
[----:B------:R-:W-:Y:S02]  /*4de0*/  VIADD R0, R0, 0x270 ;  /* 0x0000027000007836 */ /* 0x000fe40000000000 */
[----:B------:R-:W-:Y:S01]  /*4df0*/  VIADD R8, R8, 0x1 ;  /* 0x0000000108087836 */ /* 0x000fe20000000000 */
[----:B------:R-:W-:Y:S01]  /*4e00*/  @!PT LDS RZ, [RZ] ;  /* 0x00000000fffff984 */ /* 0x000fe20000000800 */
[----:B------:R-:W-:Y:S01]  /*4e10*/  @!PT LDS RZ, [RZ] ;  /* 0x00000000fffff984 */ /* 0x000fe20000000800 */
[----:B------:R-:W-:Y:S01]  /*4e20*/  @!PT LDS RZ, [RZ] ;  /* 0x00000000fffff984 */ /* 0x000fe20000000800 */
[----:B------:R-:W-:Y:S01]  /*4e30*/  @!PT LDS RZ, [RZ] ;  /* 0x00000000fffff984 */ /* 0x000fe20000000800 */
[----:B------:R2:W-:Y:S06]  /*4e40*/  MEMBAR.ALL.CTA ;  /* 0x0000000000007992 */ /* 0x0005ec0000008000 */
[----:B--2---:R-:W2:Y:S01]  /*4e50*/  FENCE.VIEW.ASYNC.S ;  /* 0x00000000000073c6 */ /* 0x004ea20000000000 */
[----:B------:R-:W-:-:S04]  /*4e60*/  PRMT R0, RZ, 0x654, R0 ;  /* 0x00000654ff007816 */ /* 0x000fc80000000000 */
[----:B--2---:R2:W-:Y:S01]  /*4e70*/  SYNCS.ARRIVE.TRANS64.RED.A1T0 RZ, [R0+URZ], RZ ;  /* 0x000000ff00ff79a7 */ /* 0x0045e200081004ff */
[----:B-1----:R-:W-:Y:S01]  /*4e80*/  LOP3.LUT P1, RZ, R6, 0x1, RZ, 0xc0, !PT ;  /* 0x0000000106ff7812 */ /* 0x002fe2000782c0ff */
[----:B--2---:R-:W-:-:S12]  /*4e90*/  BRA.U UP3, `(.L_x_101) ;  /* 0x0000000103e07547 */ /* 0x004fd8000b800000 */
[----:B------:R-:W1:Y:S01]  /*4ea0*/  LDCU UR4, c[0x0][0x38c] ;  /* 0x00007180ff0477ac */ /* 0x000e620008000800 */
[----:B------:R-:W-:Y:S02]  /*4eb0*/  PLOP3.LUT P2, PT, PT, PT, PT, 0x80, 0x8 ;  /* 0x000000000008781c */ /* 0x000fe40003f4f070 */
[----:B------:R-:W-:Y:S01]  /*4ec0*/  SHF.L.U32 R4, R9, 0x1f, RZ ;  /* 0x0000001f09047819 */ /* 0x000fe200000006ff */
[----:B------:R-:W-:Y:S02]  /*4ed0*/  ULEA UR23, UR24, UR17, 0x3 ;  /* 0x0000001118177291 */ /* 0x000fe4000f8e18ff */
[----:B------:R-:W-:Y:S02]  /*4ee0*/  ULEA UR18, UR24, UR32, 0x5 ;  /* 0x0000002018127291 */ /* 0x000fe4000f8e28ff */
[----:B-1----:R-:W-:-:S06]  /*4ef0*/  UISETP.GE.AND UP0, UPT, UR4, 0x1, UPT ;  /* 0x000000010400788c */ /* 0x002fcc000bf06270 */
[----:B------:R-:W-:-:S05]  /*4f00*/  PLOP3.LUT P0, PT, PT, PT, UP0, 0x80, 0x8 ;  /* 0x000000000008781c */ /* 0x000fca0003f0f008 */
[----:B------:R-:W-:-:S08]  /*4f10*/  @UP0 ULEA UR4, UR15, UR17, 0x3 ;  /* 0x000000110f040291 */ /* 0x000fd0000f8e18ff */
[----:B------:R-:W-:-:S04]  /*4f20*/  @P0 SHF.L.U32 R0, R2, 0x1f, RZ ;  /* 0x0000001f02000819 */ /* 0x000fc800000006ff */
[----:B------:R1:W2:Y:S01]  /*4f30*/  @P0 SYNCS.PHASECHK.TRANS64.TRYWAIT P2, [UR4], R0 ;  /* 0x00000000ff0005a7 */ /* 0x0002a20008041104 */
[----:B------:R-:W3:Y:S02]  /*4f40*/  SYNCS.PHASECHK.TRANS64.TRYWAIT P0, [UR23+0x2a0], R4 ;  /* 0x0002a004ff0075a7 */ /* 0x000ee40008001117 */
[----:B-123--:R-:W-:Y:S05]  /*4f50*/  @!P0 BRA `(.L_x_102) ;  /* 0x0000004400508947 */ /* 0x00efea0003800000 */
.L_x_230:
[----:B------:R-:W-:Y:S01]  /*4f60*/  UMOV UR19, UR14 ;  /* 0x0000000e00137c82 */ /* 0x000fe20008000000 */
[----:B------:R-:W-:Y:S05]  /*4f70*/  BRA.U !UP0, `(.L_x_103) ;  /* 0x0000000108987547 */ /* 0x000fea000b800000 */
[----:B------:R-:W-:Y:S02]  /*4f80*/  UIADD3 UR19, UPT, UPT, UR31, UR14, URZ ;  /* 0x0000000e1f137290 */ /* 0x000fe4000fffe0ff */
[----:B------:R-:W-:Y:S01]  /*4f90*/  UPLOP3.LUT UP2, UPT, UPT, UPT, UPT, 0x40, 0x4 ;  /* 0x000000000004789c */ /* 0x000fe20003f4e870 */
[----:B------:R-:W-:Y:S01]  /*4fa0*/  UMOV UR16, UR25 ;  /* 0x0000001900107c82 */ /* 0x000fe20008000000 */
[----:B------:R-:W-:-:S09]  /*4fb0*/  UMOV UR6, UR15 ;  /* 0x0000000f00067c82 */ /* 0x000fd20008000000 */
.L_x_106:
[----:B--2---:R-:W-:Y:S01]  /*4fc0*/  ULEA UR5, UR6, UR17, 0x3 ;  /* 0x0000001106057291 */ /* 0x004fe2000f8e18ff */
[----:B---3--:R-:W-:Y:S11]  /*4fd0*/  @P2 BRA `(.L_x_104) ;  /* 0x00000000000c2947 */ /* 0x008ff60003800000 */
[----:B-1----:R-:W-:Y:S04]  /*4fe0*/  SHF.L.U32 R4, R2, 0x1f, RZ ;  /* 0x0000001f02047819 */ /* 0x002fe800000006ff */
[----:B------:R-:W1:Y:S02]  /*4ff0*/  SYNCS.PHASECHK.TRANS64.TRYWAIT P0, [UR5], R4 ;  /* 0x00000004ff0075a7 */ /* 0x000e640008001105 */
[----:B-1----:R-:W-:Y:S05]  /*5000*/  @!P0 BRA `(.L_x_105) ;  /* 0x00000044003c8947 */ /* 0x002fea0003800000 */
.L_x_104:
[----:B------:R-:W-:Y:S01]  /*5010*/  UISETP.NE.AND UP0, UPT, UR16, 0x1, UPT ;  /* 0x000000011000788c */ /* 0x000fe2000bf05270 */
[----:B------:R-:W-:Y:S01]  /*5020*/  PLOP3.LUT P2, PT, PT, PT, PT, 0x80, 0x8 ;  /* 0x000000000008781c */ /* 0x000fe20003f4f070 */
[----:B------:R-:W-:Y:S02]  /*5030*/  UIADD3 UR4, UPT, UPT, UR6, 0x1, URZ ;  /* 0x0000000106047890 */ /* 0x000fe4000fffe0ff */
[----:B------:R-:W-:Y:S02]  /*5040*/  ULEA UR12, UR6, UR22, 0x7 ;  /* 0x00000016060c7291 */ /* 0x000fe4000f8e38ff */
[----:B------:R-:W-:Y:S01]  /*5050*/  UISETP.NE.AND UP1, UPT, UR4, 0x24, UPT ;  /* 0x000000240400788c */ /* 0x000fe2000bf25270 */
[----:B------:R-:W-:Y:S01]  /*5060*/  PLOP3.LUT P0, PT, PT, PT, UP0, 0x80, 0x8 ;  /* 0x000000000008781c */ /* 0x000fe20003f0f008 */
[----:B------:R-:W-:Y:S02]  /*5070*/  UIADD3 UR10, UPT, UPT, UR12, 0x2, URZ ;  /* 0x000000020c0a7890 */ /* 0x000fe4000fffe0ff */
[----:B------:R-:W-:Y:S02]  /*5080*/  USEL UR7, URZ, 0x1, UP1 ;  /* 0x00000001ff077887 */ /* 0x000fe40008800000 */
[----:B------:R-:W-:Y:S02]  /*5090*/  USEL UR15, UR4, URZ, UP1 ;  /* 0x000000ff040f7287 */ /* 0x000fe40008800000 */
[----:B------:R-:W-:Y:S02]  /*50a0*/  UIADD3 UR14, UPT, UPT, UR14, 0x1, URZ ;  /* 0x000000010e0e7890 */ /* 0x000fe4000fffe0ff */
[----:B------:R-:W-:Y:S01]  /*50b0*/  @UP0 ULEA UR4, UR15, UR17, 0x3 ;  /* 0x000000110f040291 */ /* 0x000fe2000f8e18ff */
[----:B------:R-:W-:Y:S01]  /*50c0*/  LOP3.LUT R2, R2, UR7, RZ, 0x3c, !PT ;  /* 0x0000000702027c12 */ /* 0x000fe2000f8e3cff */
[----:B------:R-:W-:Y:S01]  /*50d0*/  UIADD3 UR7, UPT, UPT, UR5, 0x120, URZ ;  /* 0x0000012005077890 */ /* 0x000fe2000fffe0ff */
[----:B------:R-:W-:Y:S02]  /*50e0*/  UMOV UR13, 0x80004020 ;  /* 0x80004020000d7882 */ /* 0x000fe40000000000 */
[----:B-1----:R-:W-:Y:S01]  /*50f0*/  @P0 SHF.L.U32 R0, R2, 0x1f, RZ ;  /* 0x0000001f02000819 */ /* 0x002fe200000006ff */
[----:B------:R-:W-:Y:S01]  /*5100*/  UMOV UR5, 0x80004020 ;  /* 0x8000402000057882 */ /* 0x000fe20000000000 */
[----:B------:R-:W-:Y:S01]  /*5110*/  UMOV UR11, 0x80004020 ;  /* 0x80004020000b7882 */ /* 0x000fe20000000000 */
[----:B------:R-:W-:Y:S01]  /*5120*/  UMOV UR9, 0x80004020 ;  /* 0x8000402000097882 */ /* 0x000fe20000000000 */
[----:B------:R2:W3:Y:S01]  /*5130*/  @P0 SYNCS.PHASECHK.TRANS64.TRYWAIT P2, [UR4], R0 ;  /* 0x00000000ff0005a7 */ /* 0x0004e20008041104 */
[----:B------:R-:W-:Y:S02]  /*5140*/  ULEA UR4, UR6, UR21, 0x8 ;  /* 0x0000001506047291 */ /* 0x000fe4000f8e40ff */
[----:B------:R-:W-:Y:S02]  /*5150*/  UISETP.NE.AND UP0, UPT, UR14, UR19, UPT ;  /* 0x000000130e00728c */ /* 0x000fe4000bf05270 */
[----:B------:R-:W-:Y:S02]  /*5160*/  UIADD3 UR8, UPT, UPT, UR4, 0x2, URZ ;  /* 0x0000000204087890 */ /* 0x000fe4000fffe0ff */
[----:B------:R-:W-:Y:S01]  /*5170*/  UIADD3 UR16, UPT, UPT, UR16, -0x1, URZ ;  /* 0xffffffff10107890 */ /* 0x000fe2000fffe0ff */
[----:B------:R-:W-:Y:S02]  /*5180*/  UMOV UR6, UR15 ;  /* 0x0000000f00067c82 */ /* 0x000fe40008000000 */
[----:B------:R2:W-:Y:S01]  /*5190*/  UTCIMMA.2CTA gdesc[UR4], gdesc[UR12], tmem[UR18], tmem[UR28], idesc[UR29], UP2 ;  /* 0x00ff1c0c040075ea */ /* 0x0005e20009200112 */
[----:B------:R-:W-:Y:S03]  /*51a0*/  UPLOP3.LUT UP2, UPT, UPT, UPT, UPT, 0x80, 0x8 ;  /* 0x000000000008789c */ /* 0x000fe60003f4f070 */
[----:B------:R2:W-:Y:S01]  /*51b0*/  UTCIMMA.2CTA gdesc[UR8], gdesc[UR10], tmem[UR18], tmem[UR26], idesc[UR27], UPT ;  /* 0x00ff1a0a080075ea */ /* 0x0005e2000ba00112 */
[----:B------:R2:W-:Y:S01]  /*51c0*/  UTCBAR.2CTA.MULTICAST [UR7], URZ, UR20 ;  /* 0x000000ff070073e9 */ /* 0x0005e20008200814 */
[----:B------:R-:W-:Y:S06]  /*51d0*/  BRA.U UP0, `(.L_x_106) ;  /* 0xfffffffd00787547 */ /* 0x000fec000b83ffff */
.L_x_103:
[----:B--2---:R-:W-:Y:S01]  /*51e0*/  UIADD3 UR4, UPT, UPT, UR23, 0x280, URZ ;  /* 0x0000028017047890 */ /* 0x004fe2000fffe0ff */
[----:B------:R-:W-:-:S08]  /*51f0*/  UMOV UR14, UR19 ;  /* 0x00000013000e7c82 */ /* 0x000fd00008000000 */
[----:B------:R2:W-:Y:S01]  /*5200*/  UTCBAR.2CTA.MULTICAST [UR4], URZ, UR30 ;  /* 0x000000ff040073e9 */ /* 0x0005e2000820081e */
[----:B------:R-:W-:Y:S02]  /*5210*/  NOP ;  /* 0x0000000000007918 */ /* 0x000fe40000000000 */
.L_x_101:
[----:B--2---:R-:W-:Y:S01]  /*5220*/  UIADD3 UR4, UPT, UPT, UR24, 0x1, URZ ;  /* 0x0000000118047890 */ /* 0x004fe2000fffe0ff */
[----:B------:R-:W-:-:S03]  /*5230*/  ISETP.NE.AND P0, PT, R8, 0x2, PT ;  /* 0x000000020800780c */ /* 0x000fc60003f05270 */
[----:B------:R-:W-:Y:S01]  /*5240*/  UISETP.NE.AND UP0, UPT, UR4, 0x4, UPT ;  /* 0x000000040400788c */ /* 0x000fe2000bf05270 */
[----:B-1----:R-:W-:Y:S02]  /*5250*/  SEL R0, RZ, 0x1, P0 ;  /* 0x00000001ff007807 */ /* 0x002fe40000000000 */
[----:B------:R-:W-:Y:S01]  /*5260*/  SEL R8, R8, RZ, P0 ;  /* 0x000000ff08087207 */ /* 0x000fe20000000000 */
[----:B------:R-:W-:Y:S01]  /*5270*/  USEL UR5, URZ, 0x1, UP0 ;  /* 0x00000001ff057887 */ /* 0x000fe20008000000 */
[----:B------:R-:W-:Y:S01]  /*5280*/  LOP3.LUT R3, R3, R0, RZ, 0x3c, !PT ;  /* 0x0000000003037212 */ /* 0x000fe200078e3cff */
[----:B------:R-:W-:-:S04]  /*5290*/  USEL UR24, UR4, URZ, UP0 ;  /* 0x000000ff04187287 */ /* 0x000fc80008000000 */
[----:B------:R-:W-:Y:S01]  /*52a0*/  LOP3.LUT R9, R9, UR5, RZ, 0x3c, !PT ;  /* 0x0000000509097c12 */ /* 0x000fe2000f8e3cff */
[----:B------:R-:W-:Y:S07]  /*52b0*/  @P1 BRA `(.L_x_107) ;  /* 0xfffffff800b01947 */ /* 0x000fee000383ffff */
[----:B------:R-:W1:Y:S01]  /*52c0*/  S2UR UR8, SR_CgaCtaId ;  /* 0x00000000000879c3 */ /* 0x000e620000008800 */
[----:B------:R-:W-:Y:S01]  /*52d0*/  ELECT P0, URZ, PT ;  /* 0x0000000000ff782f */ /* 0x000fe20003800000 */
[----:B------:R-:W-:Y:S01]  /*52e0*/  HFMA2 R0, -RZ, RZ, 0, 5.9604644775390625e-08 ;  /* 0x00000001ff007431 */ /* 0x000fe200000001ff */
[----:B------:R-:W-:-:S05]  /*52f0*/  UMOV UR4, 0x40 ;  /* 0x0000004000047882 */ /* 0x000fca0000000000 */
[----:B------:R-:W-:Y:S01]  /*5300*/  UVIRTCOUNT.DEALLOC.SMPOOL 0x80 ;  /* 0x000000800000784c */ /* 0x000fe20000000000 */
[----:B------:R-:W-:Y:S02]  /*5310*/  UISETP.NE.AND UP1, UPT, UR33, URZ, UPT ;  /* 0x000000ff2100728c */ /* 0x000fe4000bf25270 */
[----:B-1----:R-:W-:-:S09]  /*5320*/  ULEA UR8, UR8, UR4, 0x18 ;  /* 0x0000000408087291 */ /* 0x002fd2000f8ec0ff */
[----:B------:R1:W-:Y:S01]  /*5330*/  @P0 STS.U8 [UR8+0x1c], R0 ;  /* 0x00001c00ff000988 */ /* 0x0003e20008000008 */
[----:B------:R-:W-:Y:S05]  /*5340*/  BRA.U UP1, `(.L_x_108) ;  /* 0x0000000101a07547 */ /* 0x000fea000b800000 */
[----:B------:R-:W-:Y:S01]  /*5350*/  UIADD3 UR7, UPT, UPT, UR17, 0x2a0, URZ ;  /* 0x000002a011077890 */ /* 0x000fe2000fffe0ff */
[----:B------:R-:W-:-:S03]  /*5360*/  SHF.L.U32 R2, R9, 0x1f, RZ ;  /* 0x0000001f09027819 */ /* 0x000fc600000006ff */
[----:B------:R-:W-:-:S09]  /*5370*/  ULEA UR4, UR24, UR7, 0x3 ;  /* 0x0000000718047291 */ /* 0x000fd2000f8e18ff */
[----:B------:R-:W2:Y:S02]  /*5380*/  SYNCS.PHASECHK.TRANS64.TRYWAIT P0, [UR4], R2 ;  /* 0x00000002ff0075a7 */ /* 0x000ea40008001104 */
[----:B--2---:R-:W-:Y:S05]  /*5390*/  @!P0 BRA `(.L_x_109) ;  /* 0x0000004000708947 */ /* 0x004fea0003800000 */
.L_x_233:
        /* <DEDUP_REMOVED lines=9> */
.L_x_235:
        /* <DEDUP_REMOVED lines=9> */
.L_x_237:
[----:B------:R-:W-:-:S04]  /*54c0*/  UIADD3 UR4, UPT, UPT, UR4, 0x1, URZ ;  /* 0x0000000104047890 */ /* 0x000fc8000fffe0ff */
[----:B------:R-:W-:-:S04]  /*54d0*/  UISETP.NE.AND UP0, UPT, UR4, 0x4, UPT ;  /* 0x000000040400788c */ /* 0x000fc8000bf05270 */
[----:B------:R-:W-:Y:S02]  /*54e0*/  USEL UR5, URZ, 0x1, UP0 ;  /* 0x00000001ff057887 */ /* 0x000fe40008000000 */
[----:B------:R-:W-:-:S04]  /*54f0*/  USEL UR4, UR4, URZ, UP0 ;  /* 0x000000ff04047287 */ /* 0x000fc80008000000 */
[----:B------:R-:W-:Y:S01]  /*5500*/  ULEA UR4, UR4, UR7, 0x3 ;  /* 0x0000000704047291 */ /* 0x000fe2000f8e18ff */
[----:B------:R-:W-:-:S04]  /*5510*/  LOP3.LUT R2, R2, UR5, RZ, 0x3c, !PT ;  /* 0x0000000502027c12 */ /* 0x000fc8000f8e3cff */
[----:B------:R-:W-:Y:S01]  /*5520*/  SHF.L.U32 R2, R2, 0x1f, RZ ;  /* 0x0000001f02027819 */ /* 0x000fe200000006ff */
[----:B-1----:R-:W-:-:S04]  /*5530*/  IMAD.U32 R0, RZ, RZ, UR4 ;  /* 0x00000004ff007e24 */ /* 0x002fc8000f8e00ff */
[----:B------:R1:W2:Y:S03]  /*5540*/  SYNCS.PHASECHK.TRANS64.TRYWAIT P0, [R0+URZ], R2 ;  /* 0x00000002000075a7 */ /* 0x0002a600080011ff */
[----:B--2---:R-:W-:Y:S05]  /*5550*/  @!P0 NANOSLEEP.SYNCS 0x989680 ;  /* 0x009896800000895d */ /* 0x004fea0003900000 */
[----:B------:R-:W2:Y:S02]  /*5560*/  @!P0 SYNCS.PHASECHK.TRANS64 P0, [R0+URZ], R2 ;  /* 0x00000002000085a7 */ /* 0x000ea400080010ff */
[----:B--2---:R-:W-:Y:S05]  /*5570*/  @P0 BRA `(.L_x_112) ;  /* 0x0000000000200947 */ /* 0x004fea0003800000 */
.L_x_113:
[----:B--2---:R2:W4:Y:S02]  /*5580*/  SYNCS.PHASECHK.TRANS64.TRYWAIT P0, [R0+URZ], R2 ;  /* 0x00000002000075a7 */ /* 0x00452400080011ff */
[----:B----4-:R-:W-:Y:S05]  /*5590*/  @!P0 NANOSLEEP.SYNCS 0x989680 ;  /* 0x009896800000895d */ /* 0x010fea0003900000 */
[----:B------:R-:W4:Y:S02]  /*55a0*/  @!P0 SYNCS.PHASECHK.TRANS64 P0, [R0+URZ], R2 ;  /* 0x00000002000085a7 */ /* 0x000f2400080010ff */
[----:B----4-:R-:W-:Y:S05]  /*55b0*/  @!P0 BRA `(.L_x_113) ;  /* 0xfffffffc00f08947 */ /* 0x010fea000383ffff */
[----:B------:R-:W-:Y:S05]  /*55c0*/  BRA `(.L_x_112) ;  /* 0x00000000000c7947 */ /* 0x000fea0003800000 */
.L_x_108:
[----:B------:R-:W-:-:S04]  /*55d0*/  UIADD3 UR4, UPT, UPT, UR17, 0x2e0, URZ ;  /* 0x000002e011047890 */ /* 0x000fc8000fffe0ff */
[----:B------:R-:W-:-:S09]  /*55e0*/  UPRMT UR4, UR35, 0x654, UR4 ;  /* 0x0000065423047896 */ /* 0x000fd20008000004 */
[----:B------:R-:W-:Y:S03]  /*55f0*/  SYNCS.ARRIVE.TRANS64.RED.A1T0 RZ, [UR4], RZ ;  /* 0x000000ffffff79a7 */ /* 0x000fe60008100404 */
.L_x_112:
[----:B-12---:R-:W-:Y:S01]  /*5600*/  SHF.L.U32 R2, RZ, 0x1f, RZ ;  /* 0x0000001fff027819 */ /* 0x006fe200000006ff */
[----:B------:R-:W-:Y:S01]  /*5610*/  UIADD3 UR4, UPT, UPT, UR17, 0x2e0, URZ ;  /* 0x000002e011047890 */ /* 0x000fe2000fffe0ff */
[----:B------:R-:W-:Y:S02]  /*5620*/  PLOP3.LUT P0, PT, PT, PT, UP1, 0x80, 0x8 ;  /* 0x000000000008781c */ /* 0x000fe40003f0f018 */
[----:B------:R-:W1:Y:S02]  /*5630*/  SYNCS.PHASECHK.TRANS64.TRYWAIT P1, [UR17+0x2e0], R2 ;  /* 0x0002e002ff0075a7 */ /* 0x000e640008021111 */
[----:B-1----:R-:W-:Y:S09]  /*5640*/  @!P1 BRA `(.L_x_114) ;  /* 0x00000040000c9947 */ /* 0x002ff20003800000 */
.L_x_239:
[----:B------:R-:W-:Y:S01]  /*5650*/  @!UP1 UPRMT UR4, UR35, 0x654, UR4 ;  /* 0x0000065423049896 */ /* 0x000fe20008000004 */
[----:B------:R-:W-:Y:S01]  /*5660*/  UMOV UR5, 0xffff ;  /* 0x0000ffff00057882 */ /* 0x000fe20000000000 */
[----:B------:R-:W-:-:S07]  /*5670*/  UMOV UR6, 0x1 ;  /* 0x0000000100067882 */ /* 0x000fce0000000000 */
[----:B------:R-:W-:Y:S01]  /*5680*/  @!P0 SYNCS.ARRIVE.TRANS64.RED.A1T0 RZ, [UR4], RZ ;  /* 0x000000ffffff89a7 */ /* 0x000fe20008100404 */
[----:B------:R-:W-:Y:S01]  /*5690*/  NOP ;  /* 0x0000000000007918 */ /* 0x000fe20000000000 */
[----:B-1----:R-:W1:Y:S01]  /*56a0*/  LDS R0, [UR8+0x14] ;  /* 0x00001408ff007984 */ /* 0x002e620008000800 */
[----:B------:R-:W-:-:S04]  /*56b0*/  ULOP3.LUT UR4, UR32, 0xffff, URZ, 0xc0, !UPT ;  /* 0x0000ffff20047892 */ /* 0x000fc8000f8ec0ff */
[----:B------:R-:W-:-:S04]  /*56c0*/  USHF.R.U32.HI UR4, URZ, 0x5, UR4 ;  /* 0x00000005ff047899 */ /* 0x000fc80008011604 */
[----:B------:R-:W-:Y:S02]  /*56d0*/  USHF.L.U32 UR5, UR5, UR4, URZ ;  /* 0x0000000405057299 */ /* 0x000fe400080006ff */
[----:B------:R-:W-:-:S04]  /*56e0*/  USHF.L.U32 UR4, UR6, UR4, URZ ;  /* 0x0000000406047299 */ /* 0x000fc800080006ff */
[----:B-1----:R-:W-:-:S04]  /*56f0*/  LOP3.LUT R0, R0, UR5, RZ, 0xc0, !PT ;  /* 0x0000000500007c12 */ /* 0x002fc8000f8ec0ff */
[----:B------:R-:W-:-:S13]  /*5700*/  ISETP.NE.AND P0, PT, R0, UR5, PT ;  /* 0x0000000500007c0c */ /* 0x000fda000bf05270 */
[----:B------:R-:W-:Y:S05]  /*5710*/  @P0 BRA `(.L_x_115) ;  /* 0x0000000000580947 */ /* 0x000fea0003800000 */
[----:B------:R-:W1:Y:S02]  /*5720*/  LDS R0, [UR8+0x18] ;  /* 0x00001808ff007984 */ /* 0x000e640008000800 */
[----:B-1----:R-:W-:-:S04]  /*5730*/  LOP3.LUT R0, R0, UR4, RZ, 0xc0, !PT ;  /* 0x0000000400007c12 */ /* 0x002fc8000f8ec0ff */
[----:B------:R-:W-:-:S13]  /*5740*/  ISETP.NE.AND P0, PT, R0, UR4, PT ;  /* 0x0000000400007c0c */ /* 0x000fda000bf05270 */
[----:B------:R-:W-:Y:S05]  /*5750*/  @P0 BRA `(.L_x_116) ;  /* 0x00000000003c0947 */ /* 0x000fea0003800000 */
[----:B------:R-:W1:Y:S01]  /*5760*/  S2R R2, SR_LANEID ;  /* 0x0000000000027919 */ /* 0x000e620000000000 */
[----:B------:R-:W-:-:S06]  /*5770*/  ULOP3.LUT UR5, URZ, UR5, URZ, 0x33, !UPT ;  /* 0x00000005ff057292 */ /* 0x000fcc000f8e33ff */
[----:B------:R-:W-:-:S04]  /*5780*/  IMAD.U32 R0, RZ, RZ, UR5 ;  /* 0x00000005ff007e24 */ /* 0x000fc8000f8e00ff */
[----:B------:R2:W4:Y:S02]  /*5790*/  REDUX UR7, R0 ;  /* 0x00000000000773c4 */ /* 0x0005240000000000 */
[----:B------:R1:W-:Y:S01]  /*57a0*/  UTCATOMSWS.AND URZ, UR5 ;  /* 0x0000000500ff79e3 */ /* 0x0003e20008000000 */
[----:B--2---:R-:W-:Y:S01]  /*57b0*/  LOP3.LUT R0, RZ, UR4, RZ, 0x33, !PT ;  /* 0x00000004ff007c12 */ /* 0x004fe2000f8e33ff */
[----:B------:R-:W-:Y:S02]  /*57c0*/  VOTEU.ANY UR4, UPT, PT ;  /* 0x0000000000047886 */ /* 0x000fe400038e0100 */
[----:B------:R-:W-:Y:S02]  /*57d0*/  UFLO.U32 UR4, UR4 ;  /* 0x00000004000472bd */ /* 0x000fe400080e0000 */
[----:B------:R-:W2:Y:S04]  /*57e0*/  REDUX UR6, R0 ;  /* 0x00000000000673c4 */ /* 0x000ea80000000000 */
[----:B-1----:R-:W-:-:S02]  /*57f0*/  ISETP.EQ.U32.AND P0, PT, R2, UR4, PT ;  /* 0x0000000402007c0c */ /* 0x002fc4000bf02070 */
[----:B----4-:R-:W-:-:S11]  /*5800*/  MOV R2, UR7 ;  /* 0x0000000700027c02 */ /* 0x010fd60008000f00 */
[----:B------:R1:W-:Y:S01]  /*5810*/  @P0 ATOMS.AND RZ, [UR8+0x14], R2 ;  /* 0x00001402ffff098c */ /* 0x0003e2000a800008 */
[----:B--2---:R-:W-:-:S05]  /*5820*/  IMAD.U32 R0, RZ, RZ, UR6 ;  /* 0x00000006ff007e24 */ /* 0x004fca000f8e00ff */
[----:B------:R1:W-:Y:S01]  /*5830*/  @P0 ATOMS.AND RZ, [UR8+0x18], R0 ;  /* 0x00001800ffff098c */ /* 0x0003e2000a800008 */
[----:B------:R-:W-:Y:S05]  /*5840*/  BRA `(.L_x_117) ;  /* 0x0000000000147947 */ /* 0x000fea0003800000 */
.L_x_116:
[----:B------:R-:W-:Y:S02]  /*5850*/  MOV R2, 0x5870 ;  /* 0x0000587000027802 */ /* 0x000fe40000000f00 */
[----:B---3-5:R-:W-:Y:S05]  /*5860*/  CALL.REL.NOINC `($__internal_0_$__cuda_sm10x_tcgen05_guardrail_trap_col_being_dealloced_not_returned_by_alloc) ;  /* 0x0000004000207944 */ /* 0x028fea0003c00000 */
[----:B------:R-:W-:Y:S05]  /*5870*/  BRA `(.L_x_117) ;  /* 0x0000000000087947 */ /* 0x000fea0003800000 */
.L_x_115:
[----:B------:R-:W-:Y:S02]  /*5880*/  MOV R2, 0x58a0 ;  /* 0x000058a000027802 */ /* 0x000fe40000000f00 */
[----:B---3-5:R-:W-:Y:S05]  /*5890*/  CALL.REL.NOINC `($__internal_2_$__cuda_sm10x_tcgen05_guardrail_trap_unallocated_columns_being_dealloced) ;  /* 0x00000040002c7944 */ /* 0x028fea0003c00000 */
.L_x_117:
[----:B------:R-:W-:Y:S01]  /*58a0*/  NOP ;  /* 0x0000000000007918 */ /* 0x000fe20000000000 */
[----:B------:R-:W-:Y:S05]  /*58b0*/  EXIT ;  /* 0x000000000000794d */ /* 0x000fea0003800000 */
.L_x_88:
[----:B------:R-:W-:-:S09]  /*58c0*/  UISETP.NE.OR UP0, UPT, UR18, 0x3, !UP3 ;  /* 0x000000031200788c */ /* 0x000fd2000df05670 */
[----:B------:R-:W-:Y:S05]  /*58d0*/  BRA.U UP0, `(.L_x_118) ;  /* 0x0000000d00087547 */ /* 0x000fea000b800000 */
[----:B------:R-:W1:Y:S01]  /*58e0*/  LDCU UR26, c[0x0][0x370] ;  /* 0x00006e00ff1a77ac */ /* 0x000e620008000800 */
[----:B------:R-:W2:Y:S01]  /*58f0*/  LDC.64 R16, c[0x0][0x348] ;  /* 0x0000d200ff107b82 */ /* 0x000ea20000000a00 */
[----:B------:R-:W-:Y:S02]  /*5900*/  HFMA2 R13, -RZ, RZ, 0, 0 ;  /* 0x00000000ff0d7431 */ /* 0x000fe400000001ff */
[----:B------:R-:W-:Y:S01]  /*5910*/  IMAD.MOV.U32 R15, RZ, RZ, 0x1 ;  /* 0x00000001ff0f7424 */ /* 0x000fe200078e00ff */
[----:B------:R-:W1:Y:S01]  /*5920*/  LDCU.128 UR28, c[0x0][0xb10] ;  /* 0x00016200ff1c77ac */ /* 0x000e620008000c00 */
[----:B------:R-:W-:Y:S01]  /*5930*/  IMAD.MOV.U32 R14, RZ, RZ, RZ ;  /* 0x000000ffff0e7224 */ /* 0x000fe200078e00ff */
[----:B------:R-:W-:Y:S01]  /*5940*/  MOV R12, 0x1000 ;  /* 0x00001000000c7802 */ /* 0x000fe20000000f00 */
[----:B------:R-:W3:Y:S01]  /*5950*/  LDCU UR25, c[0x0][0x374] ;  /* 0x00006e80ff1977ac */ /* 0x000ee20008000800 */
[----:B------:R-:W4:Y:S01]  /*5960*/  LDC.64 R2, c[0x0][0x888] ;  /* 0x00022200ff027b82 */ /* 0x000f220000000a00 */
[----:B------:R-:W3:Y:S01]  /*5970*/  LDCU UR16, c[0x0][0xb0c] ;  /* 0x00016180ff1077ac */ /* 0x000ee20008000800 */
[----:B------:R-:W2:Y:S06]  /*5980*/  LDCU UR35, c[0x0][0xb20] ;  /* 0x00016400ff2377ac */ /* 0x000eac0008000800 */
[----:B------:R-:W4:Y:S01]  /*5990*/  LDC.64 R4, c[0x0][0x890] ;  /* 0x00022400ff047b82 */ /* 0x000f220000000a00 */
[----:B------:R-:W2:Y:S01]  /*59a0*/  LDCU UR4, c[0x0][0xb30] ;  /* 0x00016600ff0477ac */ /* 0x000ea20008000800 */
[----:B------:R-:W-:Y:S01]  /*59b0*/  UMOV UR17, 0x400 ;  /* 0x0000040000117882 */ /* 0x000fe20000000000 */
[----:B-1----:R-:W-:-:S02]  /*59c0*/  UIMAD.WIDE.U32 UR32, UR26, UR28, URZ ;  /* 0x0000001c1a2072a5 */ /* 0x002fc4000f8e00ff */
[----:B---3--:R-:W-:Y:S02]  /*59d0*/  UIMAD.WIDE.U32 UR6, UR25, UR31, URZ ;  /* 0x0000001f190672a5 */ /* 0x008fe4000f8e00ff */
[----:B------:R-:W-:Y:S02]  /*59e0*/  ULEA UR17, UR55, UR17, 0x18 ;  /* 0x0000001137117291 */ /* 0x000fe4000f8ec0ff */
[----:B------:R-:W-:Y:S02]  /*59f0*/  UPLOP3.LUT UP3, UPT, UPT, UPT, UPT, 0x40, 0x4 ;  /* 0x000000000004789c */ /* 0x000fe40003f6e870 */
[----:B------:R-:W-:Y:S01]  /*5a00*/  UIADD3 UR5, UPT, UPT, UR17, 0x240, URZ ;  /* 0x0000024011057890 */ /* 0x000fe2000fffe0ff */
[----:B------:R-:W-:Y:S01]  /*5a10*/  UMOV UR32, UR33 ;  /* 0x0000002100207c82 */ /* 0x000fe20008000000 */
[----:B------:R-:W-:Y:S01]  /*5a20*/  UMOV UR27, UR7 ;  /* 0x00000007001b7c82 */ /* 0x000fe20008000000 */
[----:B------:R-:W-:Y:S02]  /*5a30*/  UISETP.GE.AND UP0, UPT, UR40, 0x1, UPT ;  /* 0x000000012800788c */ /* 0x000fe4000bf06270 */
[----:B------:R-:W-:Y:S01]  /*5a40*/  UISETP.NE.AND UP4, UPT, UR40, 0x1, UPT ;  /* 0x000000012800788c */ /* 0x000fe2000bf85270 */
[----:B------:R-:W1:Y:S01]  /*5a50*/  LDCU.64 UR14, c[0x0][0xb28] ;  /* 0x00016500ff0e77ac */ /* 0x000e620008000a00 */
[----:B------:R-:W-:-:S02]  /*5a60*/  UISETP.NE.AND UP6, UPT, UR16, 0x1, UPT ;  /* 0x000000011000788c */ /* 0x000fc4000bfc5270 */
[----:B------:R-:W-:Y:S02]  /*5a70*/  UISETP.NE.AND UP5, UPT, UR30, 0x1, UPT ;  /* 0x000000011e00788c */ /* 0x000fe4000bfa5270 */
[----:B------:R-:W-:Y:S02]  /*5a80*/  UPRMT UR55, UR55, 0x654, UR5 ;  /* 0x0000065437377896 */ /* 0x000fe40008000005 */
[----:B------:R-:W-:Y:S02]  /*5a90*/  USHF.R.U32.HI UR32, URZ, UR29, UR32 ;  /* 0x0000001dff207299 */ /* 0x000fe40008011620 */
[----:B--2---:R-:W-:Y:S02]  /*5aa0*/  USHF.R.U32.HI UR27, URZ, UR35, UR27 ;  /* 0x00000023ff1b7299 */ /* 0x004fe4000801161b */
[----:B------:R-:W-:-:S11]  /*5ab0*/  UISETP.NE.AND UP2, UPT, UR4, 0x1, UPT ;  /* 0x000000010400788c */ /* 0x000fd6000bf45270 */
.L_x_126:
[C---:B------:R-:W-:Y:S02]  /*5ac0*/  LEA R7, R14.reuse, UR17, 0x3 ;  /* 0x000000110e077c11 */ /* 0x040fe4000f8e18ff */
[----:B------:R-:W-:Y:S02]  /*5ad0*/  SHF.L.U32 R0, R13, 0x1f, RZ ;  /* 0x0000001f0d007819 */ /* 0x000fe400000006ff */
[----:B------:R-:W-:Y:S02]  /*5ae0*/  LEA R8, R14, UR17, 0x4 ;  /* 0x000000110e087c11 */ /* 0x000fe4000f8e20ff */
[----:B--2---:R-:W2:Y:S02]  /*5af0*/  SYNCS.PHASECHK.TRANS64.TRYWAIT P0, [R7+URZ+0x260], R0 ;  /* 0x00026000070075a7 */ /* 0x004ea400080011ff */
[----:B--2---:R-:W-:Y:S05]  /*5b00*/  @!P0 BRA `(.L_x_119) ;  /* 0x0000003800f48947 */ /* 0x004fea0003800000 */
.L_x_240:
[----:B------:R-:W3:Y:S01]  /*5b10*/  LDS.128 R8, [R8+0x2f0] ;  /* 0x0002f00008087984 */ /* 0x000ee20000000c00 */
[----:B------:R-:W-:Y:S01]  /*5b20*/  UISETP.GE.AND UP0, UPT, UR40, 0x1, UPT ;  /* 0x000000012800788c */ /* 0x000fe2000bf06270 */
[----:B------:R-:W-:Y:S01]  /*5b30*/  @!PT LDS RZ, [RZ] ;  /* 0x00000000fffff984 */ /* 0x000fe20000000800 */
[----:B------:R-:W-:Y:S01]  /*5b40*/  @!PT LDS RZ, [RZ] ;  /* 0x00000000fffff984 */ /* 0x000fe20000000800 */
[----:B------:R-:W-:Y:S01]  /*5b50*/  @!PT LDS RZ, [RZ] ;  /* 0x00000000fffff984 */ /* 0x000fe20000000800 */
[----:B------:R-:W-:Y:S01]  /*5b60*/  @!PT LDS RZ, [RZ] ;  /* 0x00000000fffff984 */ /* 0x000fe20000000800 */
[----:B------:R1:W-:Y:S06]  /*5b70*/  MEMBAR.ALL.CTA ;  /* 0x0000000000007992 */ /* 0x0003ec0000008000 */
[----:B-1----:R-:W1:Y:S01]  /*5b80*/  FENCE.VIEW.ASYNC.S ;  /* 0x00000000000073c6 */ /* 0x002e620000000000 */
[----:B---3--:R-:W-:Y:S11]  /*5b90*/  LOP3.LUT P0, RZ, R10, 0x1, RZ, 0xc0, !PT ;  /* 0x000000010aff7812 */ /* 0x008ff6000780c0ff */
[----:B------:R-:W-:Y:S02]  /*5ba0*/  @!UPT UIADD3 URZ, UPT, UPT, URZ, URZ, URZ ;  /* 0x000000fffffff290 */ /* 0x000fe4000fffe0ff */
[----:B-1----:R-:W-:Y:S01]  /*5bb0*/  VOTEU.ANY UP1, P0 ;  /* 0x0000000000ff7886 */ /* 0x002fe20000020100 */
[----:B------:R-:W-:Y:S11]  /*5bc0*/  PLOP3.LUT P0, PT, PT, PT, UP1, 0x80, 0x8 ;  /* 0x000000000008781c */ /* 0x000ff60003f0f018 */
[----:B------:R-:W-:Y:S02]  /*5bd0*/  @!UPT UIADD3 URZ, UPT, UPT, URZ, URZ, URZ ;  /* 0x000000fffffff290 */ /* 0x000fe4000fffe0ff */
[----:B--2---:R-:W-:Y:S02]  /*5be0*/  @P0 SHF.R.U32.HI R0, RZ, 0x10, R9 ;  /* 0x00000010ff000819 */ /* 0x004fe40000011609 */
[----:B------:R-:W-:Y:S02]  /*5bf0*/  @P0 MOV R6, R8 ;  /* 0x0000000800060202 */ /* 0x000fe40000000f00 */
[----:B------:R-:W-:Y:S01]  /*5c00*/  @P0 R2UR UR4, R0 ;  /* 0x00000000000402ca */ /* 0x000fe200000e0000 */
[----:B------:R-:W-:Y:S01]  /*5c10*/  VIADD R0, R7, 0x270 ;  /* 0x0000027007007836 */ /* 0x000fe20000000000 */
[----:B------:R-:W-:Y:S02]  /*5c20*/  @P0 LOP3.LUT R8, R9, 0xffff, RZ, 0xc0, !PT ;  /* 0x0000ffff09080812 */ /* 0x000fe400078ec0ff */
[----:B------:R-:W-:Y:S02]  /*5c30*/  @P0 R2UR UR6, R6 ;  /* 0x00000000060602ca */ /* 0x000fe400000e0000 */
[----:B------:R-:W-:Y:S02]  /*5c40*/  PRMT R0, RZ, 0x654, R0 ;  /* 0x00000654ff007816 */ /* 0x000fe40000000000 */
[----:B------:R-:W-:Y:S02]  /*5c50*/  @P0 R2UR UR5, R8 ;  /* 0x00000000080502ca */ /* 0x000fe400000e0000 */
[----:B------:R1:W-:Y:S03]  /*5c60*/  SYNCS.ARRIVE.TRANS64.RED.A1T0 RZ, [R0+URZ], RZ ;  /* 0x000000ff00ff79a7 */ /* 0x0003e600081004ff */
[----:B------:R-:W-:Y:S04]  /*5c70*/  @UP1 UMOV UR24, UR4 ;  /* 0x0000000400181c82 */ /* 0x000fe80008000000 */
[----:B------:R-:W-:Y:S04]  /*5c80*/  @UP1 UMOV UR13, UR6 ;  /* 0x00000006000d1c82 */ /* 0x000fe80008000000 */
[----:B------:R-:W-:Y:S01]  /*5c90*/  @UP1 UMOV UR7, UR5 ;  /* 0x0000000500071c82 */ /* 0x000fe20008000000 */
[----:B------:R-:W-:Y:S05]  /*5ca0*/  BRA.U !UP0, `(.L_x_120) ;  /* 0x0000000108a47547 */ /* 0x000fea000b800000 */
[----:B------:R-:W-:Y:S02]  /*5cb0*/  UIMAD.WIDE.U32 UR10, UR7, UR31, URZ ;  /* 0x0000001f070a72a5 */ /* 0x000fe4000f8e00ff */
[----:B------:R-:W-:Y:S02]  /*5cc0*/  UIMAD.WIDE.U32 UR18, UR13, UR28, URZ ;  /* 0x0000001c0d1272a5 */ /* 0x000fe4000f8e00ff */
[----:B------:R-:W-:Y:S02]  /*5cd0*/  USEL UR4, UR25, UR27, !UP5 ;  /* 0x0000001b19047287 */ /* 0x000fe4000e800000 */
[----:B------:R-:W-:Y:S02]  /*5ce0*/  USEL UR8, UR26, UR32, !UP6 ;  /* 0x000000201a087287 */ /* 0x000fe4000f000000 */
[----:B------:R-:W-:Y:S02]  /*5cf0*/  UIMAD.WIDE.U32 UR20, UR4, UR14, URZ ;  /* 0x0000000e041472a5 */ /* 0x000fe4000f8e00ff */
[----:B------:R-:W-:Y:S01]  /*5d00*/  UIMAD.WIDE.U32 UR22, UR8, UR14, URZ ;  /* 0x0000000e081672a5 */ /* 0x000fe2000f8e00ff */
[----:B------:R-:W-:Y:S02]  /*5d10*/  UMOV UR5, UR11 ;  /* 0x0000000b00057c82 */ /* 0x000fe40008000000 */
[----:B------:R-:W-:Y:S03]  /*5d20*/  USHF.R.U32.HI UR6, URZ, UR35, UR5 ;  /* 0x00000023ff067299 */ /* 0x000fe60008011605 */
[----:B------:R-:W-:Y:S01]  /*5d30*/  UMOV UR5, UR19 ;  /* 0x0000001300057c82 */ /* 0x000fe20008000000 */
[----:B------:R-:W-:Y:S02]  /*5d40*/  USEL UR6, UR7, UR6, !UP5 ;  /* 0x0000000607067287 */ /* 0x000fe4000e800000 */
[----:B------:R-:W-:Y:S02]  /*5d50*/  USHF.R.U32.HI UR9, URZ, UR29, UR5 ;  /* 0x0000001dff097299 */ /* 0x000fe40008011605 */
[----:B------:R-:W-:Y:S01]  /*5d60*/  UIMAD.WIDE.U32 UR10, UR6, UR14, URZ ;  /* 0x0000000e060a72a5 */ /* 0x000fe2000f8e00ff */
[----:B------:R-:W-:Y:S02]  /*5d70*/  UMOV UR5, UR21 ;  /* 0x0000001500057c82 */ /* 0x000fe40008000000 */
[----:B------:R-:W-:Y:S03]  /*5d80*/  @UP4 USHF.R.U32.HI UR4, URZ, UR15, UR5 ;  /* 0x0000000fff044299 */ /* 0x000fe60008011605 */
[----:B------:R-:W-:Y:S01]  /*5d90*/  UMOV UR5, UR23 ;  /* 0x0000001700057c82 */ /* 0x000fe20008000000 */
[----:B------:R-:W-:Y:S02]  /*5da0*/  UIMAD UR4, UR40, UR4, URZ ;  /* 0x00000004280472a4 */ /* 0x000fe4000f8e02ff */
[----:B------:R-:W-:Y:S02]  /*5db0*/  @UP4 USHF.R.U32.HI UR8, URZ, UR15, UR5 ;  /* 0x0000000fff084299 */ /* 0x000fe40008011605 */
[----:B------:R-:W-:Y:S02]  /*5dc0*/  USEL UR5, UR13, UR9, !UP6 ;  /* 0x000000090d057287 */ /* 0x000fe4000f000000 */
[----:B------:R-:W-:Y:S02]  /*5dd0*/  UIMAD UR9, UR40, UR8, URZ ;  /* 0x00000008280972a4 */ /* 0x000fe4000f8e02ff */
[----:B------:R-:W-:Y:S03]  /*5de0*/  UISETP.GE.AND UP0, UPT, UR6, UR4, UPT ;  /* 0x000000040600728c */ /* 0x000fe6000bf06270 */
[----:B------:R-:W-:Y:S01]  /*5df0*/  UMOV UR4, UR11 ;  /* 0x0000000b00047c82 */ /* 0x000fe20008000000 */
[----:B------:R-:W-:Y:S02]  /*5e00*/  UISETP.GE.OR UP0, UPT, UR5, UR9, UP0 ;  /* 0x000000090500728c */ /* 0x000fe40008706670 */
[----:B------:R-:W-:Y:S02]  /*5e10*/  USHF.R.U32.HI UR4, URZ, UR15, UR4 ;  /* 0x0000000fff047299 */ /* 0x000fe40008011604 */
[----:B------:R-:W-:Y:S02]  /*5e20*/  UIMAD.WIDE.U32 UR10, UR5, UR14, URZ ;  /* 0x0000000e050a72a5 */ /* 0x000fe4000f8e00ff */
[----:B------:R-:W-:Y:S04]  /*5e30*/  USEL UR12, UR6, UR4, !UP4 ;  /* 0x00000004060c7287 */ /* 0x000fe8000e000000 */
[----:B------:R-:W-:Y:S01]  /*5e40*/  UIADD3 UR9, UPT, UPT, -UR12, URZ, URZ ;  /* 0x000000ff0c097290 */ /* 0x000fe2000fffe1ff */
[----:B------:R-:W-:Y:S02]  /*5e50*/  @!UP0 UMOV UR4, UR11 ;  /* 0x0000000b00048c82 */ /* 0x000fe40008000000 */
[----:B------:R-:W-:Y:S02]  /*5e60*/  @!UP0 USHF.R.U32.HI UR4, URZ, UR15, UR4 ;  /* 0x0000000fff048299 */ /* 0x000fe40008011604 */
[----:B------:R-:W-:Y:S02]  /*5e70*/  UIMAD UR9, UR40, UR9, UR6 ;  /* 0x00000009280972a4 */ /* 0x000fe4000f8e0206 */
[----:B------:R-:W-:Y:S04]  /*5e80*/  @!UP0 USEL UR4, UR5, UR4, !UP4 ;  /* 0x0000000405048287 */ /* 0x000fe8000e000000 */
[----:B------:R-:W-:Y:S02]  /*5e90*/  @!UP0 UIMAD UR9, UR8, UR9, UR4 ;  /* 0x00000009080982a4 */ /* 0x000fe4000f8e0204 */
[----:B------:R-:W-:Y:S02]  /*5ea0*/  @!UP0 UIADD3 UR10, UPT, UPT, UR12, -UR4, URZ ;  /* 0x800000040c0a8290 */ /* 0x000fe4000fffe0ff */
[----:B------:R-:W-:Y:S02]  /*5eb0*/  UIADD3 UR4, UPT, UPT, -UR5, URZ, URZ ;  /* 0x000000ff05047290 */ /* 0x000fe4000fffe1ff */
[----:B------:R-:W-:Y:S02]  /*5ec0*/  UIADD3 UR8, UPT, UPT, -UR6, URZ, URZ ;  /* 0x000000ff06087290 */ /* 0x000fe4000fffe1ff */
[----:B------:R-:W-:Y:S02]  /*5ed0*/  @!UP0 UIMAD UR6, UR10, UR40, UR5 ;  /* 0x000000280a0682a4 */ /* 0x000fe4000f8e0205 */
[----:B------:R-:W-:Y:S02]  /*5ee0*/  UIMAD UR13, UR16, UR4, UR13 ;  /* 0x00000004100d72a4 */ /* 0x000fe4000f8e020d */
[----:B------:R-:W-:Y:S01]  /*5ef0*/  UIMAD UR7, UR30, UR8, UR7 ;  /* 0x000000081e0772a4 */ /* 0x000fe2000f8e0207 */
[----:B------:R-:W-:Y:S02]  /*5f00*/  @!UP0 UMOV UR5, UR9 ;  /* 0x0000000900058c82 */ /* 0x000fe40008000000 */
[----:B------:R-:W-:Y:S02]  /*5f10*/  UIMAD UR13, UR5, UR16, UR13 ;  /* 0x00000010050d72a4 */ /* 0x000fe4000f8e020d */
[----:B------:R-:W-:Y:S11]  /*5f20*/  UIMAD UR7, UR6, UR30, UR7 ;  /* 0x0000001e060772a4 */ /* 0x000ff6000f8e0207 */
[----:B------:R-:W-:Y:S01]  /*5f30*/  @!UPT UIADD3 URZ, UPT, UPT, URZ, URZ, URZ ;  /* 0x000000fffffff290 */ /* 0x000fe2000fffe0ff */
.L_x_120:
[----:B------:R-:W2:Y:S01]  /*5f40*/  @!UP2 LDCU.128 UR20, c[0x0][0xb10] ;  /* 0x00016200ff14a7ac */ /* 0x000ea20008000c00 */
[C---:B----4-:R-:W-:Y:S02]  /*5f50*/  ISETP.NE.U32.AND P1, PT, R4.reuse, RZ, PT ;  /* 0x000000ff0400720c */ /* 0x050fe40003f25070 */
[----:B------:R-:W-:Y:S02]  /*5f60*/  ISETP.NE.U32.AND P0, PT, R4, RZ, PT ;  /* 0x000000ff0400720c */ /* 0x000fe40003f05070 */
[C---:B------:R-:W-:Y:S02]  /*5f70*/  ISETP.NE.AND.EX P1, PT, R5.reuse, RZ, PT, P1 ;  /* 0x000000ff0500720c */ /* 0x040fe40003f25310 */
[----:B------:R-:W-:Y:S01]  /*5f80*/  ISETP.NE.AND.EX P0, PT, R5, RZ, PT, P0 ;  /* 0x000000ff0500720c */ /* 0x000fe20003f05300 */
[----:B------:R-:W3:Y:S01]  /*5f90*/  @!UP2 LDCU UR5, c[0x0][0xb0c] ;  /* 0x00016180ff05a7ac */ /* 0x000ee20008000800 */
[----:B------:R-:W-:Y:S01]  /*5fa0*/  SHF.L.U32 R6, R15, 0x1f, RZ ;  /* 0x0000001f0f067819 */ /* 0x000fe200000006ff */
[----:B--2---:R-:W-:Y:S07]  /*5fb0*/  UIMAD.WIDE.U32 UR8, UR13, UR20, URZ ;  /* 0x000000140d0872a5 */ /* 0x004fee000f8e00ff */
[----:B------:R-:W-:Y:S01]  /*5fc0*/  @!UP2 UMOV UR4, UR9 ;  /* 0x000000090004ac82 */ /* 0x000fe20008000000 */
[----:B---3--:R-:W-:Y:S02]  /*5fd0*/  @!UP2 UISETP.NE.AND UP0, UPT, UR5, 0x1, UPT ;  /* 0x000000010500a88c */ /* 0x008fe4000bf05270 */
[----:B------:R-:W-:Y:S02]  /*5fe0*/  @!UP2 USHF.R.U32.HI UR4, URZ, UR21, UR4 ;  /* 0x00000015ff04a299 */ /* 0x000fe40008011604 */
[----:B------:R-:W-:Y:S02]  /*5ff0*/  UIMAD.WIDE.U32 UR8, UR7, UR23, URZ ;  /* 0x00000017070872a5 */ /* 0x000fe4000f8e00ff */
[----:B------:R-:W-:Y:S02]  /*6000*/  @!UP2 USEL UR10, UR13, UR4, !UP0 ;  /* 0x000000040d0aa287 */ /* 0x000fe4000c000000 */
[----:B------:R-:W-:Y:S03]  /*6010*/  @!UP2 UISETP.NE.AND UP0, UPT, UR22, 0x1, UPT ;  /* 0x000000011600a88c */ /* 0x000fe6000bf05270 */
[----:B------:R-:W-:Y:S02]  /*6020*/  @!UP2 UMOV UR6, UR9 ;  /* 0x000000090006ac82 */ /* 0x000fe40008000000 */
[----:B------:R-:W2:Y:S02]  /*6030*/  @!UP2 LDCU UR4, c[0x0][0xb20] ;  /* 0x00016400ff04a7ac */ /* 0x000ea40008000800 */
[----:B--2---:R-:W-:Y:S04]  /*6040*/  @!UP2 USHF.R.U32.HI UR6, URZ, UR4, UR6 ;  /* 0x00000004ff06a299 */ /* 0x004fe80008011606 */
[----:B------:R-:W-:Y:S04]  /*6050*/  @!UP2 USEL UR6, UR7, UR6, !UP0 ;  /* 0x000000060706a287 */ /* 0x000fe8000c000000 */
[----:B------:R-:W-:Y:S02]  /*6060*/  @!UP2 UIADD3 UR4, UPT, UPT, -UR10, UR6, URZ ;  /* 0x000000060a04a290 */ /* 0x000fe4000fffe1ff */
[----:B------:R-:W-:Y:S02]  /*6070*/  @!UP2 UIADD3 UR6, UPT, UPT, UR10, -UR6, URZ ;  /* 0x800000060a06a290 */ /* 0x000fe4000fffe0ff */
[----:B------:R-:W-:Y:S02]  /*6080*/  @!UP2 UIMAD UR13, UR4, UR5, UR13 ;  /* 0x00000005040da2a4 */ /* 0x000fe4000f8e020d */
[----:B------:R-:W-:Y:S01]  /*6090*/  @!UP2 UIMAD UR7, UR6, UR22, UR7 ;  /* 0x000000160607a2a4 */ /* 0x000fe2000f8e0207 */
[----:B------:R-:W-:Y:S11]  /*60a0*/  BRA.U UP3, `(.L_x_121) ;  /* 0x0000000103107547 */ /* 0x000ff6000b800000 */
[----:B------:R-:W-:Y:S04]  /*60b0*/  MOV R7, UR34 ;  /* 0x0000002200077c02 */ /* 0x000fe80008000f00 */
[----:B------:R-:W-:Y:S04]  /*60c0*/  SHF.L.U32 R7, R7, 0x1f, RZ ;  /* 0x0000001f07077819 */ /* 0x000fe800000006ff */
[----:B------:R-:W2:Y:S02]  /*60d0*/  SYNCS.PHASECHK.TRANS64.TRYWAIT P2, [UR17+0x258], R7 ;  /* 0x00025807ff0075a7 */ /* 0x000ea40008041111 */
[----:B--2---:R-:W-:Y:S05]  /*60e0*/  @!P2 BRA `(.L_x_122) ;  /* 0x000000340090a947 */ /* 0x004fea0003800000 */
.L_x_121:
[----:B------:R-:W-:Y:S05]  /*60f0*/  @!P1 BRA `(.L_x_123) ;  /* 0x0000000000309947 */ /* 0x000fea0003800000 */
[----:B------:R-:W-:Y:S01]  /*6100*/  ISETP.NE.U32.AND P1, PT, R2, RZ, PT ;  /* 0x000000ff0200720c */ /* 0x000fe20003f25070 */
[----:B------:R-:W2:Y:S01]  /*6110*/  LDCU.64 UR4, c[0x0][0x358] ;  /* 0x00006b00ff0477ac */ /* 0x000ea20008000a00 */
[----:B------:R-:W-:Y:S02]  /*6120*/  IMAD.MOV.U32 R81, RZ, RZ, 0x1 ;  /* 0x00000001ff517424 */ /* 0x000fe400078e00ff */
[----:B------:R-:W-:Y:S11]  /*6130*/  ISETP.NE.AND.EX P1, PT, R3, RZ, PT, P1 ;  /* 0x000000ff0300720c */ /* 0x000ff60003f25310 */
[----:B------:R-:W-:Y:S02]  /*6140*/  @!UPT UIADD3 URZ, UPT, UPT, URZ, URZ, URZ ;  /* 0x000000fffffff290 */ /* 0x000fe4000fffe0ff */
[----:B------:R-:W3:Y:S01]  /*6150*/  @P1 LDC.64 R8, c[0x0][0x888] ;  /* 0x00022200ff081b82 */ /* 0x000ee20000000a00 */
[----:B-1----:R-:W-:Y:S04]  /*6160*/  @P1 IMAD R0, R4, UR36, RZ ;  /* 0x0000002404001c24 */ /* 0x002fe8000f8e02ff */
[----:B---3--:R-:W-:Y:S04]  /*6170*/  @P1 IMAD.WIDE R8, R0, 0x4, R8 ;  /* 0x0000000400081825 */ /* 0x008fe800078e0208 */
[----:B------:R-:W-:Y:S01]  /*6180*/  HFMA2 R0, -RZ, RZ, 0, 5.9604644775390625e-08 ;  /* 0x00000001ff007431 */ /* 0x000fe200000001ff */
[----:B--2--5:R2:W5:Y:S04]  /*6190*/  @P1 LDG.E R40, desc[UR4][R8.64] ;  /* 0x0000000408281981 */ /* 0x024568000c1e1900 */
[----:B------:R-:W-:Y:S01]  /*61a0*/  @!P1 PRMT R81, R0, 0x7610, R81 ;  /* 0x0000761000519816 */ /* 0x000fe20000000051 */
[----:B--2---:R-:W3:Y:S06]  /*61b0*/  @!P1 LDC R40, c[0x0][0x880] ;  /* 0x00022000ff289b82 */ /* 0x004eec0000000800 */
.L_x_123:
[----:B---3-5:R-:W-:Y:S01]  /*61c0*/  @!P0 ISETP.EQ.AND P1, PT, R40, RZ, PT ;  /* 0x000000ff2800820c */ /* 0x028fe20003f22270 */
[----:B------:R-:W-:Y:S01]  /*61d0*/  @!UPT UIADD3 URZ, UPT, UPT, URZ, URZ, URZ ;  /* 0x000000fffffff290 */ /* 0x000fe2000fffe0ff */
[----:B------:R-:W-:Y:S11]  /*61e0*/  @!P0 BRA `(.L_x_124) ;  /* 0x0000000000188947 */ /* 0x000ff60003800000 */
[----:B------:R-:W-:Y:S02]  /*61f0*/  LOP3.LUT P0, RZ, R81, 0xff, RZ, 0xc0, !PT ;  /* 0x000000ff51ff7812 */ /* 0x000fe4000780c0ff */
[----:B------:R-:W-:Y:S04]  /*6200*/  ISETP.NE.U32.AND P1, PT, R2, RZ, PT ;  /* 0x000000ff0200720c */ /* 0x000fe80003f25070 */
[----:B------:R-:W-:Y:S04]  /*6210*/  ISETP.NE.AND.EX P1, PT, R3, RZ, PT, P1 ;  /* 0x000000ff0300720c */ /* 0x000fe80003f25310 */
[----:B------:R-:W-:Y:S03]  /*6220*/  PLOP3.LUT P1, PT, P1, PT, PT, 0x8, 0x80 ;  /* 0x000000000080781c */ /* 0x000fe60000f2e170 */
[----:B------:R-:W-:Y:S11]  /*6230*/  @P0 ISETP.EQ.AND P1, PT, R40, RZ, PT ;  /* 0x000000ff2800020c */ /* 0x000ff60003f22270 */
[----:B------:R-:W-:Y:S02]  /*6240*/  @!UPT UIADD3 URZ, UPT, UPT, URZ, URZ, URZ ;  /* 0x000000fffffff290 */ /* 0x000fe4000fffe0ff */
.L_x_124:
[----:B------:R-:W2:Y:S01]  /*6250*/  SYNCS.PHASECHK.TRANS64.TRYWAIT P0, [UR17+0x248], R6 ;  /* 0x00024806ff0075a7 */ /* 0x000ea20008001111 */
[----:B------:R-:W-:Y:S02]  /*6260*/  ELECT P2, URZ, PT ;  /* 0x0000000000ff782f */ /* 0x000fe40003840000 */
[----:B------:R-:W-:Y:S01]  /*6270*/  IADD3 R14, PT, PT, R14, 0x1, RZ ;  /* 0x000000010e0e7810 */ /* 0x000fe20007ffe0ff */
[----:B--2---:R-:W-:Y:S10]  /*6280*/  @!P0 BRA `(.L_x_125) ;  /* 0x0000003400408947 */ /* 0x004ff40003800000 */
.L_x_243:
[----:B------:R-:W-:Y:S01]  /*6290*/  PLOP3.LUT P1, PT, P1, P2, PT, 0xf2, 0x2f ;  /* 0x00000000002f781c */ /* 0x000fe20000f25e72 */
[----:B------:R-:W-:Y:S01]  /*62a0*/  UMOV UR18, 0x0 ;  /* 0x0000000000127882 */ /* 0x000fe20000000000 */
[----:B------:R-:W-:Y:S01]  /*62b0*/  UMOV UR19, 0x10000000 ;  /* 0x1000000000137882 */ /* 0x000fe20000000000 */
[----:B------:R-:W-:Y:S01]  /*62c0*/  UMOV UR12, UR36 ;  /* 0x00000024000c7c82 */ /* 0x000fe20008000000 */
[----:B------:R-:W-:Y:S01]  /*62d0*/  LOP3.LUT R15, R15, 0x1, RZ, 0x3c, !PT ;  /* 0x000000010f0f7812 */ /* 0x000fe200078e3cff */
[----:B------:R-:W-:Y:S01]  /*62e0*/  UPLOP3.LUT UP3, UPT, UPT, UPT, UPT, 0x80, 0x8 ;  /* 0x000000000008789c */ /* 0x000fe20003f6f070 */
[----:B------:R-:W-:Y:S07]  /*62f0*/  UMOV UR36, UR24 ;  /* 0x0000001800247c82 */ /* 0x000fee0008000000 */
[----:B-1----:R-:W-:Y:S01]  /*6300*/  @!P1 IADD3 R6, P0, PT, R16, 0x580, RZ ;  /* 0x0000058010069810 */ /* 0x002fe20007f1e0ff */
[----:B------:R-:W-:Y:S03]  /*6310*/  VOTEU.ALL UP0, P1 ;  /* 0x0000000000ff7886 */ /* 0x000fe60000800000 */
[----:B------:R-:W-:Y:S01]  /*6320*/  @!P1 R2UR UR5, R6 ;  /* 0x00000000060592ca */ /* 0x000fe200000e0000 */
[----:B------:R-:W-:Y:S01]  /*6330*/  @!P1 IMAD.X R0, RZ, RZ, R17, P0 ;  /* 0x000000ffff009224 */ /* 0x000fe200000e0611 */
[----:B------:R-:W-:Y:S01]  /*6340*/  @!UP0 USHF.L.U32 UR10, UR46, 0x6, URZ ;  /* 0x000000062e0a8899 */ /* 0x000fe200080006ff */
[----:B------:R-:W-:Y:S01]  /*6350*/  ISETP.NE.AND P0, PT, R14, 0x2, PT ;  /* 0x000000020e00780c */ /* 0x000fe20003f05270 */
[----:B------:R-:W-:Y:S02]  /*6360*/  @!UP0 USHF.L.U32 UR11, UR45, 0x6, URZ ;  /* 0x000000062d0b8899 */ /* 0x000fe400080006ff */
[----:B------:R-:W-:Y:S01]  /*6370*/  @!P1 R2UR UR4, R0 ;  /* 0x00000000000492ca */ /* 0x000fe200000e0000 */
[----:B------:R-:W-:Y:S01]  /*6380*/  @!UP0 UIADD3 UR8, UPT, UPT, UR17, 0x400, URZ ;  /* 0x0000040011088890 */ /* 0x000fe2000fffe0ff */
[----:B------:R-:W-:Y:S01]  /*6390*/  SEL R0, RZ, 0x1, P0 ;  /* 0x00000001ff007807 */ /* 0x000fe20000000000 */
[----:B------:R-:W-:Y:S01]  /*63a0*/  @!UP0 UIADD3 UR9, UPT, UPT, UR17, 0x240, URZ ;  /* 0x0000024011098890 */ /* 0x000fe2000fffe0ff */
[----:B------:R-:W-:Y:S01]  /*63b0*/  SEL R14, R14, RZ, P0 ;  /* 0x000000ff0e0e7207 */ /* 0x000fe20000000000 */
[----:B------:R-:W-:Y:S01]  /*63c0*/  VOTEU.ALL UP0, P1 ;  /* 0x0000000000ff7886 */ /* 0x000fe20000800000 */
[----:B------:R-:W-:Y:S01]  /*63d0*/  LOP3.LUT R13, R13, R0, RZ, 0x3c, !PT ;  /* 0x000000000d0d7212 */ /* 0x000fe200078e3cff */
[----:B------:R-:W-:Y:S01]  /*63e0*/  IMAD.U32 R6, RZ, RZ, UR5 ;  /* 0x00000005ff067e24 */ /* 0x000fe2000f8e00ff */
[----:B------:R-:W-:Y:S02]  /*63f0*/  UIADD3 UR46, UPT, UPT, UR7, UR57, URZ ;  /* 0x00000039072e7290 */ /* 0x000fe4000fffe0ff */
[----:B------:R-:W-:Y:S03]  /*6400*/  UIADD3 UR45, UPT, UPT, UR13, UR60, URZ ;  /* 0x0000003c0d2d7290 */ /* 0x000fe6000fffe0ff */
[----:B------:R-:W-:Y:S01]  /*6410*/  IMAD.U32 R7, RZ, RZ, UR4 ;  /* 0x00000004ff077e24 */ /* 0x000fe2000f8e00ff */
[----:B------:R-:W-:Y:S04]  /*6420*/  @!P1 R2UR UR4, R6 ;  /* 0x00000000060492ca */ /* 0x000fe800000e0000 */
[----:B------:R-:W-:Y:S11]  /*6430*/  @!P1 R2UR UR5, R7 ;  /* 0x00000000070592ca */ /* 0x000ff600000e0000 */
[----:B------:R-:W-:Y:S02]  /*6440*/  @!UPT UIADD3 URZ, UPT, UPT, URZ, URZ, URZ ;  /* 0x000000fffffff290 */ /* 0x000fe4000fffe0ff */
[----:B------:R2:W-:Y:S01]  /*6450*/  @!UP0 UTMALDG.3D [UR8], [UR4], desc[UR18] ;  /* 0x00001208040085b4 */ /* 0x0005e20008011000 */
[----:B------:R2:W-:Y:S01]  /*6460*/  @!P1 SYNCS.ARRIVE.TRANS64.RED.A0TR RZ, [UR17+0x240], R12 ;  /* 0x0002400cffff99a7 */ /* 0x0005e20008300411 */
[----:B------:R-:W-:Y:S01]  /*6470*/  SYNCS.ARRIVE.TRANS64.RED.A1T0 RZ, [UR55], RZ ;  /* 0x000000ffffff79a7 */ /* 0x000fe20008100437 */
[----:B------:R-:W-:Y:S05]  /*6480*/  BRA.U UP1, `(.L_x_126) ;  /* 0xfffffff5018c7547 */ /* 0x000fea000b83ffff */
[----:B------:R-:W-:Y:S07]  /*6490*/  MOV R0, UR17 ;  /* 0x0000001100007c02 */ /* 0x000fee0008000f00 */
.L_x_127:
[----:B-1----:R-:W-:-:S04]  /*64a0*/  SHF.L.U32 R2, R15, 0x1f, RZ ;  /* 0x0000001f0f027819 */ /* 0x002fc800000006ff */
[----:B------:R1:W3:Y:S03]  /*64b0*/  SYNCS.PHASECHK.TRANS64.TRYWAIT P0, [R0+URZ+0x248], R2 ;  /* 0x00024802000075a7 */ /* 0x0002e600080011ff */
[----:B---3--:R-:W-:Y:S05]  /*64c0*/  @!P0 NANOSLEEP.SYNCS 0x989680 ;  /* 0x009896800000895d */ /* 0x008fea0003900000 */
[----:B------:R-:W3:Y:S02]  /*64d0*/  @!P0 SYNCS.PHASECHK.TRANS64 P0, [R0+URZ+0x248], R2 ;  /* 0x00024802000085a7 */ /* 0x000ee400080010ff */
[----:B--23--:R-:W-:Y:S05]  /*64e0*/  @P0 EXIT ;  /* 0x000000000000094d */ /* 0x00cfea0003800000 */
[----:B------:R-:W-:Y:S05]  /*64f0*/  BRA `(.L_x_127) ;  /* 0xfffffffc00e87947 */ /* 0x000fea000383ffff */
.L_x_118:
[----:B------:R-:W-:-:S06]  /*6500*/  UISETP.GE.AND UP0, UPT, UR18, 0x4, UPT ;  /* 0x000000041200788c */ /* 0x000fcc000bf06270 */
[----:B------:R-:W-:-:S13]  /*6510*/  PLOP3.LUT P0, PT, PT, PT, UP0, 0x80, 0x8 ;  /* 0x000000000008781c */ /* 0x000fda0003f0f008 */
[----:B------:R-:W-:Y:S05]  /*6520*/  @!P0 EXIT ;  /* 0x000000000000894d */ /* 0x000fea0003800000 */
[----:B------:R-:W-:Y:S01]  /*6530*/  BAR.SYNC.DEFER_BLOCKING 0x6, 0xa0 ;  /* 0x0182800000007b1d */ /* 0x000fe20000010000 */
[C---:B------:R-:W-:Y:S01]  /*6540*/  IMAD.SHL.U32 R6, R78.reuse, 0x40, RZ ;  /* 0x000000404e067824 */ /* 0x040fe200078e00ff */
[----:B------:R-:W-:Y:S01]  /*6550*/  SHF.R.U32.HI R7, RZ, 0x1, R78 ;  /* 0x00000001ff077819 */ /* 0x000fe2000001164e */
[C---:B------:R-:W-:Y:S01]  /*6560*/  IMAD.SHL.U32 R4, R78.reuse, 0x8, RZ ;  /* 0x000000084e047824 */ /* 0x040fe200078e00ff */
[----:B------:R-:W-:Y:S01]  /*6570*/  CS2R R86, SRZ ;  /* 0x0000000000567805 */ /* 0x000fe2000001ff00 */
[----:B------:R-:W-:Y:S01]  /*6580*/  IMAD.U32 R37, R78, 0x10000, RZ ;  /* 0x000100004e257824 */ /* 0x000fe200078e00ff */
[----:B------:R-:W-:Y:S01]  /*6590*/  UMOV UR44, 0x400 ;  /* 0x00000400002c7882 */ /* 0x000fe20000000000 */
[C---:B------:R-:W-:Y:S01]  /*65a0*/  LOP3.LUT R5, R6.reuse, 0x180, RZ, 0xc0, !PT ;  /* 0x0000018006057812 */ /* 0x040fe200078ec0ff */
[----:B------:R-:W-:Y:S01]  /*65b0*/  ULEA UR44, UR55, UR44, 0x18 ;  /* 0x0000002c372c7291 */ /* 0x000fe2000f8ec0ff */
[----:B------:R-:W-:Y:S01]  /*65c0*/  LOP3.LUT R6, R6, 0x640, RZ, 0xc0, !PT ;  /* 0x0000064006067812 */ /* 0x000fe200078ec0ff */
[----:B------:R-:W1:Y:S01]  /*65d0*/  LDC.64 R74, c[0x0][0x888] ;  /* 0x00022200ff4a7b82 */ /* 0x000e620000000a00 */
[----:B------:R-:W-:Y:S01]  /*65e0*/  LOP3.LUT R4, R5, 0x30, R4, 0xf8, !PT ;  /* 0x0000003005047812 */ /* 0x000fe200078ef804 */
[----:B------:R-:W-:Y:S01]  /*65f0*/  IMAD.SHL.U32 R5, R82, 0x800, RZ ;  /* 0x0000080052057824 */ /* 0x000fe200078e00ff */
[----:B------:R-:W-:Y:S01]  /*6600*/  UIADD3 UR4, UPT, UPT, UR44, 0x1400, URZ ;  /* 0x000014002c047890 */ /* 0x000fe2000fffe0ff */
[----:B------:R-:W-:Y:S01]  /*6610*/  IMAD.SHL.U32 R79, R78, 0x10, RZ ;  /* 0x000000104e4f7824 */ /* 0x000fe200078e00ff */
[----:B------:R-:W-:Y:S01]  /*6620*/  LOP3.LUT R4, R4, 0x20, R7, 0x78, !PT ;  /* 0x0000002004047812 */ /* 0x000fe200078e7807 */
[----:B------:R-:W-:Y:S01]  /*6630*/  IMAD.MOV.U32 R36, RZ, RZ, RZ ;  /* 0x000000ffff247224 */ /* 0x000fe200078e00ff */
[----:B------:R-:W-:Y:S01]  /*6640*/  LOP3.LUT R5, R6, 0x800, R5, 0xf8, !PT ;  /* 0x0000080006057812 */ /* 0x000fe200078ef805 */
[----:B------:R-:W2:Y:S01]  /*6650*/  LDC.64 R76, c[0x0][0x890] ;  /* 0x00022400ff4c7b82 */ /* 0x000ea20000000a00 */
[----:B------:R-:W-:-:S02]  /*6660*/  LOP3.LUT R79, R79, 0x20, RZ, 0xc0, !PT ;  /* 0x000000204f4f7812 */ /* 0x000fc400078ec0ff */
[----:B------:R-:W-:Y:S02]  /*6670*/  CS2R R84, SRZ ;  /* 0x0000000000547805 */ /* 0x000fe4000001ff00 */
[----:B------:R-:W-:Y:S01]  /*6680*/  LOP3.LUT R80, R5, R4, RZ, 0xfc, !PT ;  /* 0x0000000405507212 */ /* 0x000fe200078efcff */
[----:B------:R-:W-:Y:S01]  /*6690*/  IMAD.SHL.U32 R5, R82, 0x200000, RZ ;  /* 0x0020000052057824 */ /* 0x000fe200078e00ff */
[----:B------:R-:W3:Y:S01]  /*66a0*/  LDCU UR53, c[0x0][0x370] ;  /* 0x00006e00ff3577ac */ /* 0x000ee20008000800 */
[----:B------:R-:W4:Y:S01]  /*66b0*/  LDS R0, [UR44+0x310] ;  /* 0x0003102cff007984 */ /* 0x000f220008000800 */
[----:B------:R-:W-:Y:S01]  /*66c0*/  IMAD.U32 R88, RZ, RZ, UR4 ;  /* 0x00000004ff587e24 */ /* 0x000fe2000f8e00ff */
[----:B------:R-:W1:Y:S01]  /*66d0*/  LDC.64 R72, c[0x0][0x8b0] ;  /* 0x00022c00ff487b82 */ /* 0x000e620000000a00 */
[----:B------:R-:W-:Y:S01]  /*66e0*/  LOP3.LUT R5, R5, 0x200000, RZ, 0xc0, !PT ;  /* 0x0020000005057812 */ /* 0x000fe200078ec0ff */
[----:B------:R-:W-:Y:S01]  /*66f0*/  VIADD R4, R80, UR44 ;  /* 0x0000002c50047c36 */ /* 0x000fe20008000000 */
[----:B------:R-:W1:Y:S02]  /*6700*/  LDCU.64 UR62, c[0x0][0x348] ;  /* 0x00006900ff3e77ac */ /* 0x000e640008000a00 */
[----:B------:R-:W-:-:S02]  /*6710*/  LOP3.LUT R37, R5, 0x400000, R37, 0xf8, !PT ;  /* 0x0040000005257812 */ /* 0x000fc400078ef825 */
[----:B------:R-:W-:Y:S01]  /*6720*/  IADD3 R79, PT, PT, -R79, 0x400, R4 ;  /* 0x000004004f4f7810 */ /* 0x000fe20007ffe104 */
[----:B------:R-:W1:Y:S01]  /*6730*/  LDC.64 R70, c[0x0][0x8a8] ;  /* 0x00022a00ff467b82 */ /* 0x000e620000000a00 */
[----:B------:R-:W1:Y:S01]  /*6740*/  LDCU UR41, c[0x0][0xb0c] ;  /* 0x00016180ff2977ac */ /* 0x000e620008000800 */
[----:B------:R-:W1:Y:S01]  /*6750*/  LDCU UR39, c[0x0][0xb30] ;  /* 0x00016600ff2777ac */ /* 0x000e620008000800 */
[----:B------:R-:W1:Y:S01]  /*6760*/  LDCU.64 UR58, c[0x0][0x888] ;  /* 0x00011100ff3a77ac */ /* 0x000e620008000a00 */
[----:B------:R-:W1:Y:S01]  /*6770*/  LDCU.64 UR42, c[0x0][0xb28] ;  /* 0x00016500ff2a77ac */ /* 0x000e620008000a00 */
[----:B------:R-:W1:Y:S01]  /*6780*/  LDCU.128 UR48, c[0x0][0xb10] ;  /* 0x00016200ff3077ac */ /* 0x000e620008000c00 */
[----:B------:R-:W1:Y:S01]  /*6790*/  LDCU UR52, c[0x0][0x374] ;  /* 0x00006e80ff3477ac */ /* 0x000e620008000800 */
[----:B------:R-:W-:Y:S01]  /*67a0*/  UIADD3 UR56, UPT, UPT, UR44, 0x400, URZ ;  /* 0x000004002c387890 */ /* 0x000fe2000fffe0ff */
[----:B--234-:R-:W-:-:S11]  /*67b0*/  IMAD.IADD R37, R0, 0x1, R37 ;  /* 0x0000000100257824 */ /* 0x01cfd600078e0225 */
.L_x_145:
[----:B------:R-:W-:Y:S02]  /*67c0*/  LEA R3, R84, UR44, 0x3 ;  /* 0x0000002c54037c11 */ /* 0x000fe4000f8e18ff */
[----:B------:R-:W-:Y:S02]  /*67d0*/  SHF.L.U32 R0, R86, 0x1f, RZ ;  /* 0x0000001f56007819 */ /* 0x000fe400000006ff */
[----:B------:R-:W-:Y:S02]  /*67e0*/  LEA R4, R84, UR44, 0x4 ;  /* 0x0000002c54047c11 */ /* 0x000fe4000f8e20ff */
[----:B--2---:R-:W2:Y:S02]  /*67f0*/  SYNCS.PHASECHK.TRANS64.TRYWAIT P0, [R3+URZ+0x260], R0 ;  /* 0x00026000030075a7 */ /* 0x004ea400080011ff */
[----:B-12---:R-:W-:Y:S05]  /*6800*/  @!P0 BRA `(.L_x_128) ;  /* 0x0000002c00f88947 */ /* 0x006fea0003800000 */
.L_x_244:
[----:B------:R-:W3:Y:S01]  /*6810*/  LDS.128 R4, [R4+0x2f0] ;  /* 0x0002f00004047984 */ /* 0x000ee20000000c00 */
[----:B------:R-:W-:Y:S01]  /*6820*/  UISETP.GE.AND UP0, UPT, UR40, 0x1, UPT ;  /* 0x000000012800788c */ /* 0x000fe2000bf06270 */
[----:B------:R-:W-:Y:S01]  /*6830*/  @!PT LDS RZ, [RZ] ;  /* 0x00000000fffff984 */ /* 0x000fe20000000800 */
[----:B------:R-:W-:Y:S01]  /*6840*/  @!PT LDS RZ, [RZ] ;  /* 0x00000000fffff984 */ /* 0x000fe20000000800 */
[----:B------:R-:W-:Y:S01]  /*6850*/  @!PT LDS RZ, [RZ] ;  /* 0x00000000fffff984 */ /* 0x000fe20000000800 */
[----:B------:R-:W-:Y:S01]  /*6860*/  @!PT LDS RZ, [RZ] ;  /* 0x00000000fffff984 */ /* 0x000fe20000000800 */
[----:B------:R4:W-:Y:S06]  /*6870*/  MEMBAR.ALL.CTA ;  /* 0x0000000000007992 */ /* 0x0009ec0000008000 */
[----:B----4-:R-:W4:Y:S01]  /*6880*/  FENCE.VIEW.ASYNC.S ;  /* 0x00000000000073c6 */ /* 0x010f220000000000 */
[----:B---3--:R-:W-:Y:S11]  /*6890*/  LOP3.LUT P0, RZ, R6, 0x1, RZ, 0xc0, !PT ;  /* 0x0000000106ff7812 */ /* 0x008ff6000780c0ff */
[----:B------:R-:W-:Y:S02]  /*68a0*/  @!UPT UIADD3 URZ, UPT, UPT, URZ, URZ, URZ ;  /* 0x000000fffffff290 */ /* 0x000fe4000fffe0ff */
[----:B----4-:R-:W-:Y:S01]  /*68b0*/  VOTEU.ANY UP1, P0 ;  /* 0x0000000000ff7886 */ /* 0x010fe20000020100 */
[----:B------:R-:W-:Y:S01]  /*68c0*/  PLOP3.LUT P0, PT, PT, PT, UP1, 0x80, 0x8 ;  /* 0x000000000008781c */ /* 0x000fe20003f0f018 */
[----:B------:R-:W-:Y:S11]  /*68d0*/  UP2UR UR47, UPR, URZ, 0x2 ;  /* 0x00000002ff2f7883 */ /* 0x000ff60008000000 */
[----:B------:R-:W-:Y:S01]  /*68e0*/  @!UPT UIADD3 URZ, UPT, UPT, URZ, URZ, URZ ;  /* 0x000000fffffff290 */ /* 0x000fe2000fffe0ff */
        /* <DEDUP_REMOVED lines=13> */
[----:B------:R-:W3:Y:S01]  /*69c0*/  LDCU UR12, c[0x0][0xb20] ;  /* 0x00016400ff0c77ac */ /* 0x000ee20008000800 */
[----:B-1----:R-:W-:Y:S02]  /*69d0*/  UIMAD.WIDE.U32 UR4, UR52, UR51, URZ ;  /* 0x00000033340472a5 */ /* 0x002fe4000f8e00ff */
[----:B------:R-:W-:Y:S02]  /*69e0*/  UIMAD.WIDE.U32 UR6, UR53, UR48, URZ ;  /* 0x00000030350672a5 */ /* 0x000fe4000f8e00ff */
[----:B------:R-:W-:Y:S02]  /*69f0*/  UISETP.NE.AND UP0, UPT, UR50, 0x1, UPT ;  /* 0x000000013200788c */ /* 0x000fe4000bf05270 */
[----:B------:R-:W-:Y:S02]  /*6a00*/  UIMAD.WIDE.U32 UR8, UR37, UR51, URZ ;  /* 0x00000033250872a5 */ /* 0x000fe4000f8e00ff */
[----:B------:R-:W-:Y:S02]  /*6a10*/  UIMAD.WIDE.U32 UR10, UR38, UR48, URZ ;  /* 0x00000030260a72a5 */ /* 0x000fe4000f8e00ff */
[----:B------:R-:W-:Y:S02]  /*6a20*/  UISETP.NE.AND UP1, UPT, UR41, 0x1, UPT ;  /* 0x000000012900788c */ /* 0x000fe4000bf25270 */
[----:B------:R-:W-:Y:S01]  /*6a30*/  UISETP.NE.AND UP2, UPT, UR40, 0x1, UPT ;  /* 0x000000012800788c */ /* 0x000fe2000bf45270 */
[----:B------:R-:W-:Y:S02]  /*6a40*/  UMOV UR4, UR5 ;  /* 0x0000000500047c82 */ /* 0x000fe40008000000 */
[----:B---3--:R-:W-:Y:S03]  /*6a50*/  USHF.R.U32.HI UR5, URZ, UR12, UR4 ;  /* 0x0000000cff057299 */ /* 0x008fe60008011604 */
[----:B------:R-:W-:Y:S02]  /*6a60*/  UMOV UR4, UR7 ;  /* 0x0000000700047c82 */ /* 0x000fe40008000000 */
[----:B------:R-:W-:Y:S02]  /*6a70*/  USHF.R.U32.HI UR7, URZ, UR49, UR4 ;  /* 0x00000031ff077299 */ /* 0x000fe40008011604 */
[----:B------:R-:W-:Y:S02]  /*6a80*/  USEL UR4, UR52, UR5, !UP0 ;  /* 0x0000000534047287 */ /* 0x000fe4000c000000 */
[----:B------:R-:W-:Y:S01]  /*6a90*/  USEL UR7, UR53, UR7, !UP1 ;  /* 0x0000000735077287 */ /* 0x000fe2000c800000 */
[----:B------:R-:W-:Y:S01]  /*6aa0*/  UMOV UR5, UR9 ;  /* 0x0000000900057c82 */ /* 0x000fe20008000000 */
[----:B------:R-:W-:Y:S02]  /*6ab0*/  UIMAD.WIDE.U32 UR8, UR4, UR42, URZ ;  /* 0x0000002a040872a5 */ /* 0x000fe4000f8e00ff */
[----:B------:R-:W-:Y:S03]  /*6ac0*/  USHF.R.U32.HI UR6, URZ, UR12, UR5 ;  /* 0x0000000cff067299 */ /* 0x000fe60008011605 */
[----:B------:R-:W-:Y:S01]  /*6ad0*/  UMOV UR5, UR11 ;  /* 0x0000000b00057c82 */ /* 0x000fe20008000000 */
[----:B------:R-:W-:Y:S02]  /*6ae0*/  UIMAD.WIDE.U32 UR10, UR7, UR42, URZ ;  /* 0x0000002a070a72a5 */ /* 0x000fe4000f8e00ff */
[----:B------:R-:W-:Y:S02]  /*6af0*/  USHF.R.U32.HI UR12, URZ, UR49, UR5 ;  /* 0x00000031ff0c7299 */ /* 0x000fe40008011605 */
[----:B------:R-:W-:Y:S01]  /*6b00*/  USEL UR6, UR37, UR6, !UP0 ;  /* 0x0000000625067287 */ /* 0x000fe2000c000000 */
[----:B------:R-:W-:Y:S02]  /*6b10*/  UMOV UR5, UR9 ;  /* 0x0000000900057c82 */ /* 0x000fe40008000000 */
[----:B------:R-:W-:Y:S01]  /*6b20*/  UMOV UR10, UR11 ;  /* 0x0000000b000a7c82 */ /* 0x000fe20008000000 */
[----:B------:R-:W-:Y:S02]  /*6b30*/  @UP2 USHF.R.U32.HI UR4, URZ, UR43, UR5 ;  /* 0x0000002bff042299 */ /* 0x000fe40008011605 */
[----:B------:R-:W-:Y:S02]  /*6b40*/  @UP2 USHF.R.U32.HI UR7, URZ, UR43, UR10 ;  /* 0x0000002bff072299 */ /* 0x000fe4000801160a */
[----:B------:R-:W-:Y:S02]  /*6b50*/  UIMAD UR4, UR40, UR4, URZ ;  /* 0x00000004280472a4 */ /* 0x000fe4000f8e02ff */
[----:B------:R-:W-:Y:S02]  /*6b60*/  UIMAD.WIDE.U32 UR10, UR6, UR42, URZ ;  /* 0x0000002a060a72a5 */ /* 0x000fe4000f8e00ff */
[----:B------:R-:W-:Y:S02]  /*6b70*/  USEL UR5, UR38, UR12, !UP1 ;  /* 0x0000000c26057287 */ /* 0x000fe4000c800000 */
[----:B------:R-:W-:Y:S02]  /*6b80*/  UIMAD UR8, UR40, UR7, URZ ;  /* 0x00000007280872a4 */ /* 0x000fe4000f8e02ff */
[----:B------:R-:W-:Y:S03]  /*6b90*/  UISETP.GE.AND UP0, UPT, UR6, UR4, UPT ;  /* 0x000000040600728c */ /* 0x000fe6000bf06270 */
[----:B------:R-:W-:Y:S01]  /*6ba0*/  UMOV UR4, UR11 ;  /* 0x0000000b00047c82 */ /* 0x000fe20008000000 */
[----:B------:R-:W-:Y:S02]  /*6bb0*/  UISETP.GE.OR UP0, UPT, UR5, UR8, UP0 ;  /* 0x000000080500728c */ /* 0x000fe40008706670 */
[----:B------:R-:W-:Y:S02]  /*6bc0*/  USHF.R.U32.HI UR4, URZ, UR43, UR4 ;  /* 0x0000002bff047299 */ /* 0x000fe40008011604 */
[----:B------:R-:W-:Y:S02]  /*6bd0*/  UIMAD.WIDE.U32 UR8, UR5, UR42, URZ ;  /* 0x0000002a050872a5 */ /* 0x000fe4000f8e00ff */
[----:B------:R-:W-:Y:S02]  /*6be0*/  USEL UR11, UR6, UR4, !UP2 ;  /* 0x00000004060b7287 */ /* 0x000fe4000d000000 */
[----:B------:R-:W-:Y:S02]  /*6bf0*/  UIADD3 UR8, UPT, UPT, -UR5, URZ, URZ ;  /* 0x000000ff05087290 */ /* 0x000fe4000fffe1ff */
[----:B------:R-:W-:Y:S01]  /*6c00*/  UIADD3 UR10, UPT, UPT, -UR11, URZ, URZ ;  /* 0x000000ff0b0a7290 */ /* 0x000fe2000fffe1ff */
[----:B------:R-:W-:Y:S01]  /*6c10*/  @!UP0 UMOV UR4, UR9 ;  /* 0x0000000900048c82 */ /* 0x000fe20008000000 */
[----:B------:R-:W-:Y:S02]  /*6c20*/  UIADD3 UR9, UPT, UPT, -UR6, URZ, URZ ;  /* 0x000000ff06097290 */ /* 0x000fe4000fffe1ff */
[----:B------:R-:W-:Y:S02]  /*6c30*/  @!UP0 USHF.R.U32.HI UR4, URZ, UR43, UR4 ;  /* 0x0000002bff048299 */ /* 0x000fe40008011604 */
[----:B------:R-:W-:Y:S02]  /*6c40*/  UIMAD UR10, UR40, UR10, UR6 ;  /* 0x0000000a280a72a4 */ /* 0x000fe4000f8e0206 */
[----:B------:R-:W-:Y:S04]  /*6c50*/  @!UP0 USEL UR4, UR5, UR4, !UP2 ;  /* 0x0000000405048287 */ /* 0x000fe8000d000000 */
[----:B------:R-:W-:Y:S02]  /*6c60*/  @!UP0 UIMAD UR10, UR7, UR10, UR4 ;  /* 0x0000000a070a82a4 */ /* 0x000fe4000f8e0204 */
[----:B------:R-:W-:Y:S02]  /*6c70*/  @!UP0 UIADD3 UR11, UPT, UPT, UR11, -UR4, URZ ;  /* 0x800000040b0b8290 */ /* 0x000fe4000fffe0ff */
[----:B------:R-:W-:Y:S02]  /*6c80*/  UIMAD UR7, UR41, UR8, UR38 ;  /* 0x00000008290772a4 */ /* 0x000fe4000f8e0226 */
[----:B------:R-:W-:Y:S02]  /*6c90*/  @!UP0 UIMAD UR6, UR11, UR40, UR5 ;  /* 0x000000280b0682a4 */ /* 0x000fe4000f8e0205 */
[----:B------:R-:W-:Y:S01]  /*6ca0*/  UIMAD UR4, UR50, UR9, UR37 ;  /* 0x00000009320472a4 */ /* 0x000fe2000f8e0225 */
[----:B------:R-:W-:Y:S02]  /*6cb0*/  @!UP0 UMOV UR5, UR10 ;  /* 0x0000000a00058c82 */ /* 0x000fe40008000000 */
[----:B------:R-:W-:Y:S02]  /*6cc0*/  UIMAD UR38, UR5, UR41, UR7 ;  /* 0x00000029052672a4 */ /* 0x000fe4000f8e0207 */
[----:B------:R-:W-:Y:S11]  /*6cd0*/  UIMAD UR37, UR6, UR50, UR4 ;  /* 0x00000032062572a4 */ /* 0x000ff6000f8e0204 */
[----:B------:R-:W-:Y:S01]  /*6ce0*/  @!UPT UIADD3 URZ, UPT, UPT, URZ, URZ, URZ ;  /* 0x000000fffffff290 */ /* 0x000fe2000fffe0ff */
.L_x_129:
[----:B-1----:R-:W-:Y:S01]  /*6cf0*/  UISETP.NE.AND UP0, UPT, UR39, 0x1, UPT ;  /* 0x000000012700788c */ /* 0x002fe2000bf05270 */
[----:B------:R-:W-:Y:S10]  /*6d00*/  IADD3 R84, PT, PT, R84, 0x1, RZ ;  /* 0x0000000154547810 */ /* 0x000ff40007ffe0ff */
[----:B------:R-:W1:Y:S01]  /*6d10*/  @!UP0 LDCU.128 UR12, c[0x0][0xb10] ;  /* 0x00016200ff0c87ac */ /* 0x000e620008000c00 */
[----:B------:R-:W3:Y:S01]  /*6d20*/  @!UP0 LDCU UR5, c[0x0][0xb0c] ;  /* 0x00016180ff0587ac */ /* 0x000ee20008000800 */
[----:B------:R-:W4:Y:S01]  /*6d30*/  @!UP0 LDCU UR10, c[0x0][0xb20] ;  /* 0x00016400ff0a87ac */ /* 0x000f220008000800 */
[----:B-1----:R-:W-:Y:S02]  /*6d40*/  UIMAD.WIDE.U32 UR8, UR38, UR12, URZ ;  /* 0x0000000c260872a5 */ /* 0x002fe4000f8e00ff */
[----:B------:R-:W-:Y:S02]  /*6d50*/  UIMAD.WIDE.U32 UR6, UR37, UR15, URZ ;  /* 0x0000000f250672a5 */ /* 0x000fe4000f8e00ff */
[----:B------:R-:W-:Y:S03]  /*6d60*/  @!UP0 UISETP.NE.AND UP1, UPT, UR14, 0x1, UPT ;  /* 0x000000010e00888c */ /* 0x000fe6000bf25270 */
[----:B------:R-:W-:Y:S01]  /*6d70*/  @!UP0 UMOV UR4, UR9 ;  /* 0x0000000900048c82 */ /* 0x000fe20008000000 */
[----:B---3--:R-:W-:Y:S02]  /*6d80*/  @!UP0 UISETP.NE.AND UP2, UPT, UR5, 0x1, UPT ;  /* 0x000000010500888c */ /* 0x008fe4000bf45270 */
[----:B------:R-:W-:Y:S01]  /*6d90*/  @!UP0 USHF.R.U32.HI UR4, URZ, UR13, UR4 ;  /* 0x0000000dff048299 */ /* 0x000fe20008011604 */
[----:B------:R-:W-:Y:S02]  /*6da0*/  @!UP0 UMOV UR6, UR7 ;  /* 0x0000000700068c82 */ /* 0x000fe40008000000 */
[----:B----4-:R-:W-:Y:S02]  /*6db0*/  @!UP0 USHF.R.U32.HI UR6, URZ, UR10, UR6 ;  /* 0x0000000aff068299 */ /* 0x010fe40008011606 */
[----:B------:R-:W-:Y:S02]  /*6dc0*/  @!UP0 USEL UR7, UR38, UR4, !UP2 ;  /* 0x0000000426078287 */ /* 0x000fe4000d000000 */
[----:B------:R-:W-:Y:S04]  /*6dd0*/  @!UP0 USEL UR6, UR37, UR6, !UP1 ;  /* 0x0000000625068287 */ /* 0x000fe8000c800000 */
[----:B------:R-:W-:Y:S02]  /*6de0*/  @!UP0 UIADD3 UR4, UPT, UPT, -UR7, UR6, URZ ;  /* 0x0000000607048290 */ /* 0x000fe4000fffe1ff */
[----:B------:R-:W-:Y:S02]  /*6df0*/  @!UP0 UIADD3 UR6, UPT, UPT, UR7, -UR6, URZ ;  /* 0x8000000607068290 */ /* 0x000fe4000fffe0ff */
[----:B------:R-:W-:Y:S02]  /*6e00*/  @!UP0 UIMAD UR38, UR4, UR5, UR38 ;  /* 0x00000005042682a4 */ /* 0x000fe4000f8e0226 */
[----:B------:R-:W-:Y:S02]  /*6e10*/  @!UP0 UIMAD UR37, UR6, UR14, UR37 ;  /* 0x0000000e062582a4 */ /* 0x000fe4000f8e0225 */
[----:B------:R-:W-:Y:S09]  /*6e20*/  ULOP3.LUT UP0, URZ, UR56, 0x1b0, URZ, 0xc0, !UPT ;  /* 0x000001b038ff7892 */ /* 0x000ff2000f80c0ff */
[----:B------:R-:W-:Y:S05]  /*6e30*/  BRA.U !UP0, `(.L_x_130) ;  /* 0x0000000108407547 */ /* 0x000fea000b800000 */
[----:B------:R-:W1:Y:S01]  /*6e40*/  LDCU.64 UR8, c[0x4][0x80] ;  /* 0x01001000ff0877ac */ /* 0x000e620008000a00 */
[----:B------:R-:W-:Y:S01]  /*6e50*/  MOV R3, 0x0 ;  /* 0x0000000000037802 */ /* 0x000fe20000000f00 */
[----:B------:R-:W-:Y:S02]  /*6e60*/  HFMA2 R12, -RZ, RZ, 0, 5.9604644775390625e-08 ;  /* 0x00000001ff0c7431 */ /* 0x000fe400000001ff */
[----:B------:R-:W-:Y:S02]  /*6e70*/  IMAD.MOV.U32 R8, RZ, RZ, 0x70 ;  /* 0x00000070ff087424 */ /* 0x000fe400078e00ff */
[----:B------:R-:W-:Y:S01]  /*6e80*/  IMAD.MOV.U32 R13, RZ, RZ, RZ ;  /* 0x000000ffff0d7224 */ /* 0x000fe200078e00ff */
[----:B------:R-:W3:Y:S01]  /*6e90*/  LDCU.64 UR6, c[0x4][0x88] ;  /* 0x01001100ff0677ac */ /* 0x000ee20008000a00 */
[----:B------:R-:W4:Y:S01]  /*6ea0*/  LDC.64 R2, c[0x4][R3] ;  /* 0x0100000003027b82 */ /* 0x000f220000000a00 */
[----:B------:R-:W2:Y:S01]  /*6eb0*/  LDCU.64 UR4, c[0x4][0x8] ;  /* 0x01000100ff0477ac */ /* 0x000ea20008000a00 */
[----:B-1----:R-:W-:Y:S01]  /*6ec0*/  MOV R5, UR9 ;  /* 0x0000000900057c02 */ /* 0x002fe20008000f00 */
[----:B------:R-:W-:Y:S01]  /*6ed0*/  IMAD.U32 R4, RZ, RZ, UR8 ;  /* 0x00000008ff047e24 */ /* 0x000fe2000f8e00ff */
[----:B---3--:R-:W-:Y:S01]  /*6ee0*/  MOV R7, UR7 ;  /* 0x0000000700077c02 */ /* 0x008fe20008000f00 */
[----:B------:R-:W-:Y:S01]  /*6ef0*/  IMAD.U32 R6, RZ, RZ, UR6 ;  /* 0x00000006ff067e24 */ /* 0x000fe2000f8e00ff */
[----:B--2---:R-:W-:Y:S01]  /*6f00*/  MOV R11, UR5 ;  /* 0x00000005000b7c02 */ /* 0x004fe20008000f00 */
[----:B------:R-:W-:Y:S02]  /*6f10*/  IMAD.U32 R10, RZ, RZ, UR4 ;  /* 0x00000004ff0a7e24 */ /* 0x000fe4000f8e00ff */
[----:B------:R-:W-:Y:S07]  /*6f20*/  LEPC R20, `(.L_x_130) ;  /* 0x000000001014794e */ /* 0x000fee0000000000 */
[----:B----45:R-:W-:Y:S05]  /*6f30*/  CALL.ABS.NOINC R2 ;  /* 0x0000000002007343 */ /* 0x030fea0003c00000 */
.L_x_130:
[----:B------:R-:W-:Y:S01]  /*6f40*/  LOP3.LUT P0, RZ, R88, 0x1b0, RZ, 0xc0, !PT ;  /* 0x000001b058ff7812 */ /* 0x000fe2000780c0ff */
[----:B------:R-:W-:Y:S11]  /*6f50*/  BSSY.RECONVERGENT B6, `(.L_x_131) ;  /* 0x0000013000067945 */ /* 0x000ff60003800200 */
[----:B------:R-:W-:Y:S01]  /*6f60*/  @!UPT UIADD3 URZ, UPT, UPT, URZ, URZ, URZ ;  /* 0x000000fffffff290 */ /* 0x000fe2000fffe0ff */
[----:B------:R-:W-:Y:S05]  /*6f70*/  @!P0 BRA `(.L_x_132) ;  /* 0x0000000000408947 */ /* 0x000fea0003800000 */
        /* <DEDUP_REMOVED lines=16> */
.L_x_132:
[----:B------:R-:W-:Y:S05]  /*7080*/  BSYNC.RECONVERGENT B6 ;  /* 0x0000000000067941 */ /* 0x000fea0003800200 */
.L_x_131:
[----:B------:R-:W-:Y:S01]  /*7090*/  ISETP.NE.U32.AND P3, PT, R76, RZ, PT ;  /* 0x000000ff4c00720c */ /* 0x000fe20003f65070 */
[----:B------:R-:W-:Y:S01]  /*70a0*/  UISETP.NE.AND UP1, UPT, UR61, URZ, UPT ;  /* 0x000000ff3d00728c */ /* 0x000fe2000bf25270 */
[----:B------:R-:W-:Y:S02]  /*70b0*/  ISETP.NE.U32.AND P4, PT, R72, RZ, PT ;  /* 0x000000ff4800720c */ /* 0x000fe40003f85070 */
[----:B------:R-:W-:Y:S02]  /*70c0*/  ISETP.NE.AND.EX P3, PT, R77, RZ, PT, P3 ;  /* 0x000000ff4d00720c */ /* 0x000fe40003f65330 */
[----:B------:R-:W-:Y:S02]  /*70d0*/  PLOP3.LUT P1, PT, PT, PT, PT, 0x8, 0x80 ;  /* 0x000000000080781c */ /* 0x000fe40003f2e170 */
[----:B------:R-:W-:Y:S02]  /*70e0*/  PLOP3.LUT P0, PT, PT, PT, UP1, 0x80, 0x8 ;  /* 0x000000000008781c */ /* 0x000fe40003f0f018 */
[----:B------:R-:W-:Y:S02]  /*70f0*/  ISETP.NE.AND.EX P4, PT, R73, RZ, PT, P4 ;  /* 0x000000ff4900720c */ /* 0x000fe40003f85340 */
[----:B------:R-:W1:Y:S09]  /*7100*/  @UP1 LDCU.64 UR4, c[0x0][0x888] ;  /* 0x00011100ff0417ac */ /* 0x000e720008000a00 */
[----:B------:R-:W-:Y:S01]  /*7110*/  @P0 PLOP3.LUT P1, PT, P3, PT, PT, 0x80, 0x8 ;  /* 0x000000000008081c */ /* 0x000fe20001f2f070 */
[----:B-1----:R-:W-:Y:S04]  /*7120*/  @UP1 UISETP.NE.U32.AND UP0, UPT, UR4, URZ, UPT ;  /* 0x000000ff0400128c */ /* 0x002fe8000bf05070 */
[----:B------:R-:W-:Y:S04]  /*7130*/  @UP1 UISETP.NE.AND.EX UP0, UPT, UR5, URZ, UPT, UP0 ;  /* 0x000000ff0500128c */ /* 0x000fe8000bf05300 */
[----:B------:R-:W-:Y:S01]  /*7140*/  @UP1 USEL UR4, URZ, 0xffffffff, UP0 ;  /* 0xffffffffff041887 */ /* 0x000fe20008000000 */
[----:B------:R-:W-:Y:S11]  /*7150*/  @!P3 BRA `(.L_x_133) ;  /* 0x000000000030b947 */ /* 0x000ff60003800000 */
[----:B------:R-:W-:Y:S01]  /*7160*/  ISETP.NE.U32.AND P2, PT, R74, RZ, PT ;  /* 0x000000ff4a00720c */ /* 0x000fe20003f45070 */
[----:B------:R-:W1:Y:S01]  /*7170*/  LDCU.64 UR6, c[0x0][0x358] ;  /* 0x00006b00ff0677ac */ /* 0x000e620008000a00 */
[----:B------:R-:W-:Y:S02]  /*7180*/  IMAD.MOV.U32 R81, RZ, RZ, 0x1 ;  /* 0x00000001ff517424 */ /* 0x000fe400078e00ff */
[----:B------:R-:W-:Y:S11]  /*7190*/  ISETP.NE.AND.EX P2, PT, R75, RZ, PT, P2 ;  /* 0x000000ff4b00720c */ /* 0x000ff60003f45320 */
[----:B------:R-:W-:Y:S02]  /*71a0*/  @!UPT UIADD3 URZ, UPT, UPT, URZ, URZ, URZ ;  /* 0x000000fffffff290 */ /* 0x000fe4000fffe0ff */
[----:B------:R-:W3:Y:S01]  /*71b0*/  @P2 LDC.64 R2, c[0x0][0x888] ;  /* 0x00022200ff022b82 */ /* 0x000ee20000000a00 */
[----:B--2---:R-:W-:Y:S04]  /*71c0*/  @P2 IMAD R0, R76, UR36, RZ ;  /* 0x000000244c002c24 */ /* 0x004fe8000f8e02ff */
[----:B---3--:R-:W-:Y:S04]  /*71d0*/  @P2 IMAD.WIDE R2, R0, 0x4, R2 ;  /* 0x0000000400022825 */ /* 0x008fe800078e0202 */
[----:B------:R-:W-:Y:S01]  /*71e0*/  HFMA2 R0, -RZ, RZ, 0, 5.9604644775390625e-08 ;  /* 0x00000001ff007431 */ /* 0x000fe200000001ff */
[----:B-1---5:R1:W5:Y:S04]  /*71f0*/  @P2 LDG.E R40, desc[UR6][R2.64] ;  /* 0x0000000602282981 */ /* 0x022368000c1e1900 */
[----:B------:R-:W-:Y:S01]  /*7200*/  @!P2 PRMT R81, R0, 0x7610, R81 ;  /* 0x000076100051a816 */ /* 0x000fe20000000051 */
[----:B-1----:R-:W3:Y:S06]  /*7210*/  @!P2 LDC R40, c[0x0][0x880] ;  /* 0x00022000ff28ab82 */ /* 0x002eec0000000800 */
.L_x_133:
[----:B------:R-:W-:Y:S05]  /*7220*/  @!P4 BRA `(.L_x_134) ;  /* 0x000000000024c947 */ /* 0x000fea0003800000 */
[----:B------:R-:W-:Y:S01]  /*7230*/  ISETP.NE.U32.AND P2, PT, R70, RZ, PT ;  /* 0x000000ff4600720c */ /* 0x000fe20003f45070 */
[----:B------:R-:W1:Y:S03]  /*7240*/  LDCU.64 UR6, c[0x0][0x358] ;  /* 0x00006b00ff0677ac */ /* 0x000e660008000a00 */
[----:B------:R-:W-:Y:S11]  /*7250*/  ISETP.NE.AND.EX P2, PT, R71, RZ, PT, P2 ;  /* 0x000000ff4700720c */ /* 0x000ff60003f45320 */
[----:B------:R-:W-:Y:S02]  /*7260*/  @!UPT UIADD3 URZ, UPT, UPT, URZ, URZ, URZ ;  /* 0x000000fffffff290 */ /* 0x000fe4000fffe0ff */
[----:B------:R-:W4:Y:S01]  /*7270*/  @P2 LDC.64 R2, c[0x0][0x8a8] ;  /* 0x00022a00ff022b82 */ /* 0x000f220000000a00 */
[----:B--2---:R-:W-:Y:S04]  /*7280*/  @P2 IMAD R0, R72, UR36, RZ ;  /* 0x0000002448002c24 */ /* 0x004fe8000f8e02ff */
[----:B----4-:R-:W-:Y:S05]  /*7290*/  @P2 IMAD.WIDE R2, R0, 0x4, R2 ;  /* 0x0000000400022825 */ /* 0x010fea00078e0202 */
[----:B-1---5:R1:W5:Y:S02]  /*72a0*/  @P2 LDG.E R38, desc[UR6][R2.64] ;  /* 0x0000000602262981 */ /* 0x022364000c1e1900 */
[----:B-1----:R-:W4:Y:S02]  /*72b0*/  @!P2 LDC R38, c[0x0][0x8a0] ;  /* 0x00022800ff26ab82 */ /* 0x002f240000000800 */
.L_x_134:
[----:B---3-5:R-:W-:Y:S01]  /*72c0*/  @P0 ISETP.NE.AND P4, PT, R40, RZ, PT ;  /* 0x000000ff2800020c */ /* 0x028fe20003f85270 */
[----:B--2---:R-:W-:Y:S01]  /*72d0*/  IMAD.U32 R0, RZ, RZ, UR4 ;  /* 0x00000004ff007e24 */ /* 0x004fe2000f8e00ff */
[----:B------:R-:W-:Y:S01]  /*72e0*/  @P0 LOP3.LUT P2, RZ, R81, 0xff, RZ, 0xc0, !PT ;  /* 0x000000ff51ff0812 */ /* 0x000fe2000784c0ff */
[----:B------:R-:W-:Y:S01]  /*72f0*/  BSSY B1, `(.L_x_135) ;  /* 0x0000034000017945 */ /* 0x000fe20003800000 */
[----:B------:R-:W-:Y:S02]  /*7300*/  @P0 SEL R2, RZ, 0xffffffff, P4 ;  /* 0xffffffffff020807 */ /* 0x000fe40002000000 */
[----:B------:R-:W-:Y:S02]  /*7310*/  CS2R R50, SRZ ;  /* 0x0000000000327805 */ /* 0x000fe4000001ff00 */
[----:B------:R-:W-:Y:S02]  /*7320*/  LEA R83, R36, UR44, 0x3 ;  /* 0x0000002c24537c11 */ /* 0x000fe4000f8e18ff */
[----:B------:R-:W-:Y:S02]  /*7330*/  CS2R R48, SRZ ;  /* 0x0000000000307805 */ /* 0x000fe4000001ff00 */
[----:B------:R-:W-:Y:S02]  /*7340*/  @P1 SEL R2, R0, R2, !P2 ;  /* 0x0000000200021207 */ /* 0x000fe40005000000 */
[----:B------:R-:W-:Y:S02]  /*7350*/  CS2R R46, SRZ ;  /* 0x00000000002e7805 */ /* 0x000fe4000001ff00 */
[----:B------:R-:W-:Y:S02]  /*7360*/  SHF.L.U32 R4, R87, 0x1f, RZ ;  /* 0x0000001f57047819 */ /* 0x000fe400000006ff */
[----:B------:R-:W-:Y:S02]  /*7370*/  CS2R R44, SRZ ;  /* 0x00000000002c7805 */ /* 0x000fe4000001ff00 */
[----:B------:R-:W-:Y:S02]  /*7380*/  @P0 LOP3.LUT R2, R2, 0x1, RZ, 0xc0, !PT ;  /* 0x0000000102020812 */ /* 0x000fe400078ec0ff */
[----:B------:R-:W-:Y:S02]  /*7390*/  PLOP3.LUT P5, PT, PT, PT, PT, 0x8, 0x80 ;  /* 0x000000000080781c */ /* 0x000fe40003fae170 */
[----:B------:R-:W-:Y:S01]  /*73a0*/  ISETP.NE.U32.OR P1, PT, R2, 0x1, !P0 ;  /* 0x000000010200780c */ /* 0x000fe20004725470 */
[----:B------:R-:W-:Y:S11]  /*73b0*/  IMAD R2, R36, 0x20, R37 ;  /* 0x0000002024027824 */ /* 0x000ff600078e0225 */
[----:B------:R-:W-:Y:S01]  /*73c0*/  @!UPT UIADD3 URZ, UPT, UPT, URZ, URZ, URZ ;  /* 0x000000fffffff290 */ /* 0x000fe2000fffe0ff */
[----:B------:R-:W-:Y:S04]  /*73d0*/  @P1 SHF.L.U32 R0, R85, 0x1f, RZ ;  /* 0x0000001f55001819 */ /* 0x000fe800000006ff */
[----:B------:R-:W1:Y:S01]  /*73e0*/  @P1 SYNCS.PHASECHK.TRANS64.TRYWAIT P0, [UR44+0x240], R0 ;  /* 0x00024000ff0015a7 */ /* 0x000e62000800112c */
[----:B------:R2:W3:Y:S01]  /*73f0*/  SYNCS.PHASECHK.TRANS64.TRYWAIT P4, [R83+URZ+0x280], R4 ;  /* 0x00028004530075a7 */ /* 0x0004e200080811ff */
[----:B-1----:R-:W-:Y:S01]  /*7400*/  @P1 PLOP3.LUT P5, PT, P0, PT, PT, 0x8, 0x80 ;  /* 0x000000000080181c */ /* 0x002fe200007ae170 */
[----:B------:R-:W-:Y:S01]  /*7410*/  @!UPT UIADD3 URZ, UPT, UPT, URZ, URZ, URZ ;  /* 0x000000fffffff290 */ /* 0x000fe2000fffe0ff */
[----:B--23--:R-:W-:Y:S11]  /*7420*/  @!P1 BRA `(.L_x_136) ;  /* 0x0000000000809947 */ /* 0x00cff60003800000 */
[----:B------:R-:W-:Y:S01]  /*7430*/  ISETP.NE.U32.AND P0, PT, RZ, UR58, PT ;  /* 0x0000003aff007c0c */ /* 0x000fe2000bf05070 */
[----:B------:R-:W-:Y:S01]  /*7440*/  BSSY B0, `(.L_x_137) ;  /* 0x0000012000007945 */ /* 0x000fe20003800000 */
[----:B------:R-:W-:Y:S02]  /*7450*/  ISETP.NE.AND P2, PT, R40, RZ, PT ;  /* 0x000000ff2800720c */ /* 0x000fe40003f45270 */
[----:B------:R-:W-:Y:S02]  /*7460*/  CS2R R46, SRZ ;  /* 0x00000000002e7805 */ /* 0x000fe4000001ff00 */
[----:B------:R-:W-:Y:S02]  /*7470*/  ISETP.NE.AND.EX P0, PT, RZ, UR59, PT, P0 ;  /* 0x0000003bff007c0c */ /* 0x000fe4000bf05300 */
[----:B------:R-:W-:Y:S02]  /*7480*/  CS2R R44, SRZ ;  /* 0x00000000002c7805 */ /* 0x000fe4000001ff00 */
[----:B------:R-:W-:Y:S02]  /*7490*/  LOP3.LUT P1, RZ, R81, 0xff, RZ, 0xc0, !PT ;  /* 0x000000ff51ff7812 */ /* 0x000fe4000782c0ff */
[----:B------:R-:W-:Y:S02]  /*74a0*/  CS2R R50, SRZ ;  /* 0x0000000000327805 */ /* 0x000fe4000001ff00 */
[----:B------:R-:W-:Y:S02]  /*74b0*/  SEL R0, RZ, 0xffffffff, P2 ;  /* 0xffffffffff007807 */ /* 0x000fe40001000000 */
[----:B------:R-:W-:Y:S02]  /*74c0*/  CS2R R48, SRZ ;  /* 0x0000000000307805 */ /* 0x000fe4000001ff00 */
[----:B------:R-:W-:Y:S04]  /*74d0*/  SEL R3, RZ, 0xffffffff, P0 ;  /* 0xffffffffff037807 */ /* 0x000fe80000000000 */
[----:B------:R-:W-:Y:S04]  /*74e0*/  @P3 SEL R0, R3, R0, !P1 ;  /* 0x0000000003003207 */ /* 0x000fe80004800000 */
[----:B------:R-:W-:Y:S04]  /*74f0*/  LOP3.LUT R0, R0, 0x1, RZ, 0xc0, !PT ;  /* 0x0000000100007812 */ /* 0x000fe800078ec0ff */
[----:B------:R-:W-:Y:S01]  /*7500*/  ISETP.NE.U32.AND P0, PT, R0, 0x1, PT ;  /* 0x000000010000780c */ /* 0x000fe20003f05070 */
[----:B------:R-:W-:Y:S01]  /*7510*/  @!UPT UIADD3 URZ, UPT, UPT, URZ, URZ, URZ ;  /* 0x000000fffffff290 */ /* 0x000fe2000fffe0ff */
[----:B------:R-:W-:Y:S11]  /*7520*/  @!P5 BRA `(.L_x_138) ;  /* 0x00000000000cd947 */ /* 0x000ff60003800000 */
[----:B------:R-:W-:Y:S04]  /*7530*/  SHF.L.U32 R3, R85, 0x1f, RZ ;  /* 0x0000001f55037819 */ /* 0x000fe800000006ff */
[----:B------:R-:W1:Y:S02]  /*7540*/  SYNCS.PHASECHK.TRANS64.TRYWAIT P1, [UR44+0x240], R3 ;  /* 0x00024003ff0075a7 */ /* 0x000e64000802112c */
[----:B-1----:R-:W-:Y:S05]  /*7550*/  @!P1 BRA `(.L_x_139) ;  /* 0x0000002000b89947 */ /* 0x002fea0003800000 */
.L_x_138:
[----:B------:R-:W-:Y:S05]  /*7560*/  BSYNC B0 ;  /* 0x0000000000007941 */ /* 0x000fea0003800000 */
.L_x_137:
[----:B------:R2:W3:Y:S01]  /*7570*/  @P0 LDS.128 R44, [R80+UR44+0x400] ;  /* 0x0004002c502c0984 */ /* 0x0004e20008000c00 */
[----:B------:R-:W-:Y:S01]  /*7580*/  UIADD3 UR4, UPT, UPT, UR44, 0x248, URZ ;  /* 0x000002482c047890 */ /* 0x000fe2000fffe0ff */
[----:B------:R-:W-:Y:S02]  /*7590*/  LOP3.LUT R85, R85, 0x1, RZ, 0x3c, !PT ;  /* 0x0000000155557812 */ /* 0x000fe400078e3cff */
[----:B------:R2:W1:Y:S01]  /*75a0*/  @P0 LDS.128 R48, [R79+0x10] ;  /* 0x000010004f300984 */ /* 0x0004620000000c00 */
[----:B------:R-:W-:Y:S01]  /*75b0*/  UPRMT UR4, UR55, 0x654, UR4 ;  /* 0x0000065437047896 */ /* 0x000fe20008000004 */
[----:B------:R-:W-:Y:S01]  /*75c0*/  @!PT LDS RZ, [RZ] ;  /* 0x00000000fffff984 */ /* 0x000fe20000000800 */
[----:B------:R-:W-:Y:S01]  /*75d0*/  @!PT LDS RZ, [RZ] ;  /* 0x00000000fffff984 */ /* 0x000fe20000000800 */
[----:B------:R-:W-:Y:S01]  /*75e0*/  @!PT LDS RZ, [RZ] ;  /* 0x00000000fffff984 */ /* 0x000fe20000000800 */
[----:B------:R-:W-:Y:S01]  /*75f0*/  @!PT LDS RZ, [RZ] ;  /* 0x00000000fffff984 */ /* 0x000fe20000000800 */
[----:B------:R5:W-:Y:S06]  /*7600*/  MEMBAR.ALL.CTA ;  /* 0x0000000000007992 */ /* 0x000bec0000008000 */
[----:B-----5:R-:W5:Y:S02]  /*7610*/  FENCE.VIEW.ASYNC.S ;  /* 0x00000000000073c6 */ /* 0x020f640000000000 */
[----:B-----5:R-:W-:Y:S03]  /*7620*/  SYNCS.ARRIVE.TRANS64.RED.A1T0 RZ, [UR4], RZ ;  /* 0x000000ffffff79a7 */ /* 0x020fe60008100404 */
.L_x_136:
[----:B------:R-:W-:Y:S05]  /*7630*/  BSYNC B1 ;  /* 0x0000000000017941 */ /* 0x000fea0003800000 */
.L_x_135:
[----:B-1----:R-:W-:Y:S04]  /*7640*/  SHF.R.U32.HI R0, RZ, 0x15, R2 ;  /* 0x00000015ff007819 */ /* 0x002fe80000011602 */
[----:B------:R-:W-:Y:S01]  /*7650*/  LOP3.LUT P0, RZ, R0, 0x3, R82, 0x48, !PT ;  /* 0x0000000300ff7812 */ /* 0x000fe20007804852 */
[----:B------:R-:W-:Y:S01]  /*7660*/  @!UPT UIADD3 URZ, UPT, UPT, URZ, URZ, URZ ;  /* 0x000000fffffff290 */ /* 0x000fe2000fffe0ff */
[----:B------:R-:W-:Y:S11]  /*7670*/  @P4 BRA `(.L_x_140) ;  /* 0x0000000000084947 */ /* 0x000ff60003800000 */
[----:B------:R-:W1:Y:S02]  /*7680*/  SYNCS.PHASECHK.TRANS64.TRYWAIT P1, [R83+URZ+0x280], R4 ;  /* 0x00028004530075a7 */ /* 0x000e6400080211ff */
[----:B-1----:R-:W-:Y:S05]  /*7690*/  @!P1 BRA `(.L_x_141) ;  /* 0x0000002000809947 */ /* 0x002fea0003800000 */
.L_x_140:
[----:B------:R-:W-:Y:S05]  /*76a0*/  @!P0 BRA `(.L_x_142) ;  /* 0x0000000000408947 */ /* 0x000fea0003800000 */
[----:B------:R-:W1:Y:S01]  /*76b0*/  LDCU.64 UR8, c[0x4][0x70] ;  /* 0x01000e00ff0877ac */ /* 0x000e620008000a00 */
[----:B------:R-:W-:Y:S01]  /*76c0*/  MOV R15, 0x0 ;  /* 0x00000000000f7802 */ /* 0x000fe20000000f00 */
[----:B------:R-:W-:Y:S02]  /*76d0*/  HFMA2 R12, -RZ, RZ, 0, 5.9604644775390625e-08 ;  /* 0x00000001ff0c7431 */ /* 0x000fe400000001ff */
[----:B------:R-:W-:Y:S02]  /*76e0*/  IMAD.MOV.U32 R8, RZ, RZ, 0x192 ;  /* 0x00000192ff087424 */ /* 0x000fe400078e00ff */
[----:B------:R-:W-:Y:S01]  /*76f0*/  IMAD.MOV.U32 R13, RZ, RZ, RZ ;  /* 0x000000ffff0d7224 */ /* 0x000fe200078e00ff */
[----:B------:R-:W5:Y:S01]  /*7700*/  LDCU.64 UR6, c[0x4][0x78] ;  /* 0x01000f00ff0677ac */ /* 0x000f620008000a00 */
[----:B------:R-:W2:Y:S01]  /*7710*/  LDC.64 R14, c[0x4][R15] ;  /* 0x010000000f0e7b82 */ /* 0x000ea20000000a00 */
[----:B------:R-:W3:Y:S01]  /*7720*/  LDCU.64 UR4, c[0x4][0x10] ;  /* 0x01000200ff0477ac */ /* 0x000ee20008000a00 */
[----:B-1----:R-:W-:Y:S01]  /*7730*/  MOV R5, UR9 ;  /* 0x0000000900057c02 */ /* 0x002fe20008000f00 */
[----:B------:R-:W-:Y:S01]  /*7740*/  IMAD.U32 R4, RZ, RZ, UR8 ;  /* 0x00000008ff047e24 */ /* 0x000fe2000f8e00ff */
[----:B-----5:R-:W-:Y:S01]  /*7750*/  MOV R7, UR7 ;  /* 0x0000000700077c02 */ /* 0x020fe20008000f00 */
[----:B------:R-:W-:Y:S01]  /*7760*/  IMAD.U32 R6, RZ, RZ, UR6 ;  /* 0x00000006ff067e24 */ /* 0x000fe2000f8e00ff */
[----:B---3--:R-:W-:Y:S01]  /*7770*/  MOV R11, UR5 ;  /* 0x00000005000b7c02 */ /* 0x008fe20008000f00 */
[----:B------:R-:W-:Y:S02]  /*7780*/  IMAD.U32 R10, RZ, RZ, UR4 ;  /* 0x00000004ff0a7e24 */ /* 0x000fe4000f8e00ff */
[----:B------:R-:W-:Y:S07]  /*7790*/  LEPC R20, `(.L_x_142) ;  /* 0x000000001014794e */ /* 0x000fee0000000000 */
[----:B--2-4-:R-:W-:Y:S05]  /*77a0*/  CALL.ABS.NOINC R14 ;  /* 0x000000000e007343 */ /* 0x014fea0003c00000 */
.L_x_142:
[----:B------:R-:W-:Y:S01]  /*77b0*/  LOP3.LUT P0, RZ, R78, 0x60, RZ, 0xc0, !PT ;  /* 0x000000604eff7812 */ /* 0x000fe2000780c0ff */
[----:B------:R-:W-:Y:S05]  /*77c0*/  WARPSYNC.ALL ;  /* 0x0000000000007948 */ /* 0x000fea0003800000 */
[----:B------:R-:W-:Y:S01]  /*77d0*/  R2UR UR4, R2 ;  /* 0x00000000020472ca */ /* 0x000fe200000e0000 */
[----:B---3--:R-:W-:Y:S01]  /*77e0*/  IMAD.U32 R64, R46, 0x10000, RZ ;  /* 0x000100002e407824 */ /* 0x008fe200078e00ff */
[----:B------:R-:W-:Y:S01]  /*77f0*/  SHF.L.U32 R41, R44, 0x10, RZ ;  /* 0x000000102c297819 */ /* 0x000fe200000006ff */
[----:B------:R-:W-:Y:S01]  /*7800*/  IMAD.U32 R63, R48, 0x10000, RZ ;  /* 0x00010000303f7824 */ /* 0x000fe200078e00ff */
[----:B------:R-:W-:Y:S01]  /*7810*/  PRMT R39, R44, 0x8880, RZ ;  /* 0x000088802c277816 */ /* 0x000fe200000000ff */
[----:B------:R-:W-:Y:S01]  /*7820*/  IMAD.U32 R53, R50, 0x10000, RZ ;  /* 0x0001000032357824 */ /* 0x000fe200078e00ff */
[----:B------:R-:W-:Y:S01]  /*7830*/  SHF.L.U32 R42, R44, 0x8, RZ ;  /* 0x000000082c2a7819 */ /* 0x000fe200000006ff */
[----:B------:R-:W-:Y:S01]  /*7840*/  BSSY.RECONVERGENT B0, `(.L_x_143) ;  /* 0x000009e000007945 */ /* 0x000fe20003800200 */
[----:B------:R-:W-:Y:S02]  /*7850*/  SHF.R.S32.HI R41, RZ, 0x18, R41 ;  /* 0x00000018ff297819 */ /* 0x000fe40000011429 */
[----:B------:R-:W-:Y:S02]  /*7860*/  SHF.R.S32.HI R42, RZ, 0x18, R42 ;  /* 0x00000018ff2a7819 */ /* 0x000fe4000001142a */
[----:B------:R-:W-:Y:S01]  /*7870*/  SHF.R.S32.HI R43, RZ, 0x18, R44 ;  /* 0x00000018ff2b7819 */ /* 0x000fe2000001142c */
[----:B------:R-:W1:Y:S01]  /*7880*/  LDTM.x32 R4, tmem[UR4] ;  /* 0x00000004000479ee */ /* 0x000e6200082c0000 */
[----:B------:R-:W-:Y:S01]  /*7890*/  NOP ;  /* 0x0000000000007918 */ /* 0x000fe20000000000 */
[----:B------:R-:W-:Y:S02]  /*78a0*/  IADD3 R83, PT, PT, R83, 0x2a0, RZ ;  /* 0x000002a053537810 */ /* 0x000fe40007ffe0ff */
[----:B------:R-:W-:Y:S02]  /*78b0*/  PRMT R69, R45, 0x8880, RZ ;  /* 0x000088802d457816 */ /* 0x000fe400000000ff */
[----:B------:R-:W-:Y:S02]  /*78c0*/  LOP3.LUT R83, R83, 0xfefffff8, RZ, 0xc0, !PT ;  /* 0xfefffff853537812 */ /* 0x000fe400078ec0ff */
[----:B------:R-:W-:Y:S02]  /*78d0*/  SHF.L.U32 R68, R45, 0x10, RZ ;  /* 0x000000102d447819 */ /* 0x000fe400000006ff */
[----:B-1----:R1:W-:Y:S01]  /*78e0*/  SYNCS.ARRIVE.TRANS64.RED.A1T0 RZ, [R83+URZ], RZ ;  /* 0x000000ff53ff79a7 */ /* 0x0023e200081004ff */
[----:B------:R-:W-:Y:S02]  /*78f0*/  SHF.R.S32.HI R44, RZ, 0x18, R45 ;  /* 0x00000018ff2c7819 */ /* 0x000fe4000001142d */
[----:B------:R-:W-:Y:S02]  /*7900*/  PRMT R66, R46, 0x8880, RZ ;  /* 0x000088802e427816 */ /* 0x000fe400000000ff */
[C---:B------:R-:W-:Y:S02]  /*7910*/  PRMT R60, R47.reuse, 0x8880, RZ ;  /* 0x000088802f3c7816 */ /* 0x040fe400000000ff */
[C---:B------:R-:W-:Y:S02]  /*7920*/  SHF.L.U32 R59, R47.reuse, 0x10, RZ ;  /* 0x000000102f3b7819 */ /* 0x040fe400000006ff */
[----:B------:R-:W-:Y:S02]  /*7930*/  SHF.L.U32 R58, R47, 0x8, RZ ;  /* 0x000000082f3a7819 */ /* 0x000fe400000006ff */
[C---:B------:R-:W-:Y:S02]  /*7940*/  PRMT R65, R48.reuse, 0x8880, RZ ;  /* 0x0000888030417816 */ /* 0x040fe400000000ff */
[----:B------:R-:W-:Y:S01]  /*7950*/  SHF.L.U32 R62, R48, 0x8, RZ ;  /* 0x00000008303e7819 */ /* 0x000fe200000006ff */
[C---:B----4-:R-:W-:Y:S01]  /*7960*/  IMAD R0, R38.reuse, R4, RZ ;  /* 0x0000000426007224 */ /* 0x050fe200078e02ff */
[----:B------:R-:W-:Y:S01]  /*7970*/  SHF.R.S32.HI R4, RZ, 0x18, R68 ;  /* 0x00000018ff047819 */ /* 0x000fe20000011444 */
[C---:B------:R-:W-:Y:S01]  /*7980*/  IMAD R2, R38.reuse, R5, RZ ;  /* 0x0000000526027224 */ /* 0x040fe200078e02ff */
[C---:B------:R-:W-:Y:S01]  /*7990*/  PRMT R57, R49.reuse, 0x8880, RZ ;  /* 0x0000888031397816 */ /* 0x040fe200000000ff */
[C---:B------:R-:W-:Y:S01]  /*79a0*/  IMAD R3, R38.reuse, R6, RZ ;  /* 0x0000000626037224 */ /* 0x040fe200078e02ff */
[----:B------:R-:W-:Y:S01]  /*79b0*/  SHF.L.U32 R56, R49, 0x10, RZ ;  /* 0x0000001031387819 */ /* 0x000fe200000006ff */
[----:B------:R-:W-:Y:S01]  /*79c0*/  IMAD R0, R39, R40, R0 ;  /* 0x0000002827007224 */ /* 0x000fe200078e0200 */
[----:B------:R-:W-:Y:S01]  /*79d0*/  MOV R39, R66 ;  /* 0x0000004200277202 */ /* 0x000fe20000000f00 */
[----:B------:R-:W-:Y:S01]  /*79e0*/  IMAD R7, R38, R7, RZ ;  /* 0x0000000726077224 */ /* 0x000fe200078e02ff */
[----:B------:R-:W-:Y:S01]  /*79f0*/  SHF.L.U32 R55, R49, 0x8, RZ ;  /* 0x0000000831377819 */ /* 0x000fe200000006ff */
[-C--:B------:R-:W-:Y:S01]  /*7a00*/  IMAD R2, R41, R40.reuse, R2 ;  /* 0x0000002829027224 */ /* 0x080fe200078e0202 */
[----:B------:R-:W-:Y:S01]  /*7a10*/  SHF.R.S32.HI R41, RZ, 0x18, R48 ;  /* 0x00000018ff297819 */ /* 0x000fe20000011430 */
[-C--:B------:R-:W-:Y:S01]  /*7a20*/  IMAD R3, R42, R40.reuse, R3 ;  /* 0x000000282a037224 */ /* 0x080fe200078e0203 */
[----:B------:R-:W-:Y:S01]  /*7a30*/  SHF.L.U32 R48, R51, 0x8, RZ ;  /* 0x0000000833307819 */ /* 0x000fe200000006ff */
[----:B------:R-:W-:Y:S01]  /*7a40*/  IMAD R7, R43, R40, R7 ;  /* 0x000000282b077224 */ /* 0x000fe200078e0207 */
[----:B------:R-:W-:Y:S01]  /*7a50*/  SHF.L.U32 R67, R45, 0x8, RZ ;  /* 0x000000082d437819 */ /* 0x000fe200000006ff */
[C---:B------:R-:W-:Y:S01]  /*7a60*/  IMAD R8, R38.reuse, R8, RZ ;  /* 0x0000000826087224 */ /* 0x040fe200078e02ff */
[----:B------:R-:W-:Y:S01]  /*7a70*/  SHF.R.S32.HI R45, RZ, 0x18, R46 ;  /* 0x00000018ff2d7819 */ /* 0x000fe2000001142e */
[----:B------:R-:W-:Y:S01]  /*7a80*/  IMAD R9, R38, R9, RZ ;  /* 0x0000000926097224 */ /* 0x000fe200078e02ff */
[----:B------:R-:W-:Y:S01]  /*7a90*/  SHF.L.U32 R61, R46, 0x8, RZ ;  /* 0x000000082e3d7819 */ /* 0x000fe200000006ff */
[C---:B------:R-:W-:Y:S01]  /*7aa0*/  IMAD R10, R38.reuse, R10, RZ ;  /* 0x0000000a260a7224 */ /* 0x040fe200078e02ff */
[----:B------:R-:W-:Y:S01]  /*7ab0*/  SHF.R.S32.HI R46, RZ, 0x18, R47 ;  /* 0x00000018ff2e7819 */ /* 0x000fe2000001142f */
[C---:B------:R-:W-:Y:S01]  /*7ac0*/  IMAD R11, R38.reuse, R11, RZ ;  /* 0x0000000b260b7224 */ /* 0x040fe200078e02ff */
[----:B------:R-:W-:Y:S01]  /*7ad0*/  SHF.R.S32.HI R42, RZ, 0x18, R49 ;  /* 0x00000018ff2a7819 */ /* 0x000fe20000011431 */
[----:B------:R-:W-:Y:S01]  /*7ae0*/  IMAD R6, R38, R15, RZ ;  /* 0x0000000f26067224 */ /* 0x000fe200078e02ff */
[----:B------:R-:W-:Y:S01]  /*7af0*/  PRMT R54, R50, 0x8880, RZ ;  /* 0x0000888032367816 */ /* 0x000fe200000000ff */
[----:B------:R-:W-:Y:S01]  /*7b00*/  IMAD R15, R38, R20, RZ ;  /* 0x00000014260f7224 */ /* 0x000fe200078e02ff */
[----:B------:R-:W-:Y:S01]  /*7b10*/  SHF.L.U32 R52, R50, 0x8, RZ ;  /* 0x0000000832347819 */ /* 0x000fe200000006ff */
[C---:B------:R-:W-:Y:S01]  /*7b20*/  IMAD R20, R38.reuse, R25, RZ ;  /* 0x0000001926147224 */ /* 0x040fe200078e02ff */
[----:B------:R-:W-:Y:S01]  /*7b30*/  SHF.R.S32.HI R43, RZ, 0x18, R50 ;  /* 0x00000018ff2b7819 */ /* 0x000fe20000011432 */
[C---:B------:R-:W-:Y:S01]  /*7b40*/  IMAD R25, R38.reuse, R30, RZ ;  /* 0x0000001e26197224 */ /* 0x040fe200078e02ff */
[C---:B------:R-:W-:Y:S01]  /*7b50*/  PRMT R50, R51.reuse, 0x8880, RZ ;  /* 0x0000888033327816 */ /* 0x040fe200000000ff */
[C---:B------:R-:W-:Y:S01]  /*7b60*/  IMAD R30, R38.reuse, R35, RZ ;  /* 0x00000023261e7224 */ /* 0x040fe200078e02ff */
[----:B------:R-:W-:Y:S02]  /*7b70*/  SHF.L.U32 R49, R51, 0x10, RZ ;  /* 0x0000001033317819 */ /* 0x000fe400000006ff */
[----:B------:R-:W-:Y:S02]  /*7b80*/  SHF.R.S32.HI R47, RZ, 0x18, R51 ;  /* 0x00000018ff2f7819 */ /* 0x000fe40000011433 */
[----:B------:R-:W-:Y:S01]  /*7b90*/  I2IP.S8.S32.SAT R51, R7, R3, RZ ;  /* 0x0000000307337239 */ /* 0x000fe200000014ff */
[----:B------:R-:W-:Y:S01]  /*7ba0*/  IMAD.MOV.U32 R3, RZ, RZ, R69 ;  /* 0x000000ffff037224 */ /* 0x000fe200078e0045 */
[----:B------:R-:W-:Y:S01]  /*7bb0*/  SHF.R.S32.HI R5, RZ, 0x18, R67 ;  /* 0x00000018ff057819 */ /* 0x000fe20000011443 */
[----:B------:R-:W-:Y:S01]  /*7bc0*/  IMAD R7, R38, R16, RZ ;  /* 0x0000001026077224 */ /* 0x000fe200078e02ff */
[----:B------:R-:W-:Y:S01]  /*7bd0*/  IADD3 R36, PT, PT, R36, 0x1, RZ ;  /* 0x0000000124247810 */ /* 0x000fe20007ffe0ff */
[-C--:B------:R-:W-:Y:S02]  /*7be0*/  IMAD R8, R3, R40.reuse, R8 ;  /* 0x0000002803087224 */ /* 0x080fe400078e0208 */
[-C--:B------:R-:W-:Y:S02]  /*7bf0*/  IMAD R9, R4, R40.reuse, R9 ;  /* 0x0000002804097224 */ /* 0x080fe400078e0209 */
[-C--:B------:R-:W-:Y:S02]  /*7c00*/  IMAD R10, R5, R40.reuse, R10 ;  /* 0x00000028050a7224 */ /* 0x080fe400078e020a */
[----:B------:R-:W-:Y:S02]  /*7c10*/  IMAD R11, R44, R40, R11 ;  /* 0x000000282c0b7224 */ /* 0x000fe400078e020b */
[C---:B------:R-:W-:Y:S02]  /*7c20*/  IMAD R3, R38.reuse, R12, RZ ;  /* 0x0000000c26037224 */ /* 0x040fe400078e02ff */
[C---:B------:R-:W-:Y:S01]  /*7c30*/  IMAD R12, R38.reuse, R17, RZ ;  /* 0x00000011260c7224 */ /* 0x040fe200078e02ff */
[----:B------:R-:W-:Y:S01]  /*7c40*/  I2IP.S8.S32.SAT R11, R11, R10, RZ ;  /* 0x0000000a0b0b7239 */ /* 0x000fe200000014ff */
[C---:B------:R-:W-:Y:S01]  /*7c50*/  IMAD R17, R38.reuse, R22, RZ ;  /* 0x0000001626117224 */ /* 0x040fe200078e02ff */
[----:B------:R-:W-:Y:S01]  /*7c60*/  SHF.R.S32.HI R10, RZ, 0x18, R64 ;  /* 0x00000018ff0a7819 */ /* 0x000fe20000011440 */
[C---:B------:R-:W-:Y:S02]  /*7c70*/  IMAD R22, R38.reuse, R27, RZ ;  /* 0x0000001b26167224 */ /* 0x040fe400078e02ff */
[----:B------:R-:W-:Y:S01]  /*7c80*/  IMAD R27, R38, R32, RZ ;  /* 0x00000020261b7224 */ /* 0x000fe200078e02ff */
[----:B------:R-:W-:Y:S01]  /*7c90*/  I2IP.S8.S32.SAT R32, R2, R0, R51 ;  /* 0x0000000002207239 */ /* 0x000fe20000001433 */
[C---:B------:R-:W-:Y:S01]  /*7ca0*/  IMAD R4, R38.reuse, R13, RZ ;  /* 0x0000000d26047224 */ /* 0x040fe200078e02ff */
[----:B------:R-:W-:Y:S01]  /*7cb0*/  SHF.R.S32.HI R0, RZ, 0x18, R61 ;  /* 0x00000018ff007819 */ /* 0x000fe2000001143d */
[C---:B------:R-:W-:Y:S01]  /*7cc0*/  IMAD R5, R38.reuse, R14, RZ ;  /* 0x0000000e26057224 */ /* 0x040fe200078e02ff */
[----:B------:R-:W-:Y:S01]  /*7cd0*/  MOV R2, R60 ;  /* 0x0000003c00027202 */ /* 0x000fe20000000f00 */
[C---:B------:R-:W-:Y:S02]  /*7ce0*/  IMAD R13, R38.reuse, R18, RZ ;  /* 0x00000012260d7224 */ /* 0x040fe400078e02ff */
[----:B------:R-:W-:Y:S02]  /*7cf0*/  IMAD R3, R39, R40, R3 ;  /* 0x0000002827037224 */ /* 0x000fe400078e0203 */
[C---:B------:R-:W-:Y:S02]  /*7d00*/  IMAD R18, R38.reuse, R23, RZ ;  /* 0x0000001726127224 */ /* 0x040fe400078e02ff */
[----:B------:R-:W-:Y:S02]  /*7d10*/  IMAD R23, R38, R28, RZ ;  /* 0x0000001c26177224 */ /* 0x000fe400078e02ff */
[----:B------:R-:W-:Y:S02]  /*7d20*/  IMAD R4, R10, R40, R4 ;  /* 0x000000280a047224 */ /* 0x000fe400078e0204 */
[----:B------:R-:W-:Y:S01]  /*7d30*/  IMAD R28, R38, R33, RZ ;  /* 0x00000021261c7224 */ /* 0x000fe200078e02ff */
[----:B------:R-:W-:Y:S01]  /*7d40*/  I2IP.S8.S32.SAT R33, R9, R8, R11 ;  /* 0x0000000809217239 */ /* 0x000fe2000000140b */
[-C--:B------:R-:W-:Y:S01]  /*7d50*/  IMAD R5, R0, R40.reuse, R5 ;  /* 0x0000002800057224 */ /* 0x080fe200078e0205 */
[----:B------:R-:W-:Y:S01]  /*7d60*/  SHF.R.S32.HI R8, RZ, 0x18, R59 ;  /* 0x00000018ff087819 */ /* 0x000fe2000001143b */
[-C--:B------:R-:W-:Y:S01]  /*7d70*/  IMAD R6, R45, R40.reuse, R6 ;  /* 0x000000282d067224 */ /* 0x080fe200078e0206 */
[----:B------:R-:W-:Y:S01]  /*7d80*/  SHF.R.S32.HI R9, RZ, 0x18, R58 ;  /* 0x00000018ff097819 */ /* 0x000fe2000001143a */
[-C--:B------:R-:W-:Y:S01]  /*7d90*/  IMAD R7, R2, R40.reuse, R7 ;  /* 0x0000002802077224 */ /* 0x080fe200078e0207 */
[----:B------:R-:W-:Y:S01]  /*7da0*/  MOV R0, R65 ;  /* 0x0000004100007202 */ /* 0x000fe20000000f00 */
[----:B------:R-:W-:Y:S01]  /*7db0*/  IMAD R14, R38, R19, RZ ;  /* 0x00000013260e7224 */ /* 0x000fe200078e02ff */
[----:B------:R-:W-:Y:S01]  /*7dc0*/  I2IP.S8.S32.SAT R5, R6, R5, RZ ;  /* 0x0000000506057239 */ /* 0x000fe200000014ff */
[-C--:B------:R-:W-:Y:S01]  /*7dd0*/  IMAD R12, R8, R40.reuse, R12 ;  /* 0x00000028080c7224 */ /* 0x080fe200078e020c */
[----:B------:R-:W-:Y:S01]  /*7de0*/  SHF.R.S32.HI R2, RZ, 0x18, R63 ;  /* 0x00000018ff027819 */ /* 0x000fe2000001143f */
[-C--:B------:R-:W-:Y:S01]  /*7df0*/  IMAD R13, R9, R40.reuse, R13 ;  /* 0x00000028090d7224 */ /* 0x080fe200078e020d */
[----:B------:R-:W-:Y:S01]  /*7e00*/  SHF.R.S32.HI R8, RZ, 0x18, R62 ;  /* 0x00000018ff087819 */ /* 0x000fe2000001143e */
[----:B------:R-:W-:Y:S02]  /*7e10*/  IMAD R16, R38, R21, RZ ;  /* 0x0000001526107224 */ /* 0x000fe400078e02ff */
[-C--:B------:R-:W-:Y:S02]  /*7e20*/  IMAD R14, R46, R40.reuse, R14 ;  /* 0x000000282e0e7224 */ /* 0x080fe400078e020e */
[-C--:B------:R-:W-:Y:S02]  /*7e30*/  IMAD R15, R0, R40.reuse, R15 ;  /* 0x00000028000f7224 */ /* 0x080fe400078e020f */
[----:B------:R-:W-:Y:S01]  /*7e40*/  IMAD R16, R2, R40, R16 ;  /* 0x0000002802107224 */ /* 0x000fe200078e0210 */
[----:B------:R-:W-:Y:S01]  /*7e50*/  I2IP.S8.S32.SAT R13, R14, R13, RZ ;  /* 0x0000000d0e0d7239 */ /* 0x000fe200000014ff */
[C---:B------:R-:W-:Y:S01]  /*7e60*/  IMAD R19, R38.reuse, R24, RZ ;  /* 0x0000001826137224 */ /* 0x040fe200078e02ff */
[----:B------:R-:W-:Y:S01]  /*7e70*/  SHF.R.S32.HI R2, RZ, 0x18, R56 ;  /* 0x00000018ff027819 */ /* 0x000fe20000011438 */
[----:B------:R-:W-:Y:S01]  /*7e80*/  IMAD R24, R38, R29, RZ ;  /* 0x0000001d26187224 */ /* 0x000fe200078e02ff */
[----:B------:R-:W-:Y:S01]  /*7e90*/  I2IP.S8.S32.SAT R35, R12, R7, R13 ;  /* 0x000000070c237239 */ /* 0x000fe2000000140d */
[----:B------:R-:W-:Y:S02]  /*7ea0*/  IMAD R17, R8, R40, R17 ;  /* 0x0000002808117224 */ /* 0x000fe400078e0211 */
[----:B------:R-:W-:Y:S02]  /*7eb0*/  IMAD.MOV.U32 R0, RZ, RZ, R57 ;  /* 0x000000ffff007224 */ /* 0x000fe400078e0039 */
[----:B------:R-:W-:Y:S01]  /*7ec0*/  IMAD R29, R38, R34, RZ ;  /* 0x00000022261d7224 */ /* 0x000fe200078e02ff */
[----:B------:R-:W-:Y:S01]  /*7ed0*/  I2IP.S8.S32.SAT R34, R4, R3, R5 ;  /* 0x0000000304227239 */ /* 0x000fe20000001405 */
[-C--:B------:R-:W-:Y:S01]  /*7ee0*/  IMAD R18, R41, R40.reuse, R18 ;  /* 0x0000002829127224 */ /* 0x080fe200078e0212 */
[----:B------:R-:W-:Y:S01]  /*7ef0*/  SHF.R.S32.HI R3, RZ, 0x18, R55 ;  /* 0x00000018ff037819 */ /* 0x000fe20000011437 */
[----:B------:R-:W-:Y:S01]  /*7f00*/  IMAD R19, R0, R40, R19 ;  /* 0x0000002800137224 */ /* 0x000fe200078e0213 */
[----:B------:R-:W-:Y:S01]  /*7f10*/  MOV R0, R54 ;  /* 0x0000003600007202 */ /* 0x000fe20000000f00 */
[----:B------:R1:W-:Y:S01]  /*7f20*/  STS.128 [R80+UR44+0x1400], R32 ;  /* 0x0014002050007988 */ /* 0x0003e20008000c2c */
[----:B------:R-:W-:Y:S01]  /*7f30*/  SHF.R.S32.HI R4, RZ, 0x18, R48 ;  /* 0x00000018ff047819 */ /* 0x000fe20000011430 */
[----:B------:R-:W-:Y:S01]  /*7f40*/  IMAD R21, R38, R26, RZ ;  /* 0x0000001a26157224 */ /* 0x000fe200078e02ff */
[----:B------:R-:W-:Y:S01]  /*7f50*/  I2IP.S8.S32.SAT R17, R18, R17, RZ ;  /* 0x0000001112117239 */ /* 0x000fe200000014ff */
[-C--:B------:R-:W-:Y:S01]  /*7f60*/  IMAD R20, R2, R40.reuse, R20 ;  /* 0x0000002802147224 */ /* 0x080fe200078e0214 */
[----:B------:R-:W-:Y:S01]  /*7f70*/  SHF.R.S32.HI R2, RZ, 0x18, R53 ;  /* 0x00000018ff027819 */ /* 0x000fe20000011435 */
[-C--:B------:R-:W-:Y:S01]  /*7f80*/  IMAD R21, R3, R40.reuse, R21 ;  /* 0x0000002803157224 */ /* 0x080fe200078e0215 */
[----:B------:R-:W-:Y:S01]  /*7f90*/  SHF.R.S32.HI R3, RZ, 0x18, R49 ;  /* 0x00000018ff037819 */ /* 0x000fe20000011431 */
[-C--:B------:R-:W-:Y:S01]  /*7fa0*/  IMAD R22, R42, R40.reuse, R22 ;  /* 0x000000282a167224 */ /* 0x080fe200078e0216 */
[----:B------:R-:W-:Y:S01]  /*7fb0*/  I2IP.S8.S32.SAT R16, R16, R15, R17 ;  /* 0x0000000f10107239 */ /* 0x000fe20000001411 */
[-C--:B------:R-:W-:Y:S01]  /*7fc0*/  IMAD R23, R0, R40.reuse, R23 ;  /* 0x0000002800177224 */ /* 0x080fe200078e0217 */
[----:B------:R-:W-:Y:S01]  /*7fd0*/  SHF.R.S32.HI R0, RZ, 0x18, R52 ;  /* 0x00000018ff007819 */ /* 0x000fe20000011434 */
[----:B------:R-:W-:Y:S01]  /*7fe0*/  IMAD R24, R2, R40, R24 ;  /* 0x0000002802187224 */ /* 0x000fe200078e0218 */
[----:B------:R-:W-:Y:S01]  /*7ff0*/  MOV R2, R50 ;  /* 0x0000003200027202 */ /* 0x000fe20000000f00 */
[----:B------:R-:W-:Y:S01]  /*8000*/  IMAD R26, R38, R31, RZ ;  /* 0x0000001f261a7224 */ /* 0x000fe200078e02ff */
[----:B------:R-:W-:Y:S01]  /*8010*/  I2IP.S8.S32.SAT R17, R22, R21, RZ ;  /* 0x0000001516117239 */ /* 0x000fe200000014ff */
[-C--:B------:R-:W-:Y:S02]  /*8020*/  IMAD R25, R0, R40.reuse, R25 ;  /* 0x0000002800197224 */ /* 0x080fe400078e0219 */
[-C--:B------:R-:W-:Y:S01]  /*8030*/  IMAD R26, R43, R40.reuse, R26 ;  /* 0x000000282b1a7224 */ /* 0x080fe200078e021a */
[----:B------:R-:W-:Y:S01]  /*8040*/  I2IP.S8.S32.SAT R17, R20, R19, R17 ;  /* 0x0000001314117239 */ /* 0x000fe20000001411 */
[-C--:B------:R-:W-:Y:S02]  /*8050*/  IMAD R27, R2, R40.reuse, R27 ;  /* 0x00000028021b7224 */ /* 0x080fe400078e021b */
[-C--:B------:R-:W-:Y:S01]  /*8060*/  IMAD R28, R3, R40.reuse, R28 ;  /* 0x00000028031c7224 */ /* 0x080fe200078e021c */
[----:B------:R-:W-:Y:S01]  /*8070*/  I2IP.S8.S32.SAT R18, R26, R25, RZ ;  /* 0x000000191a127239 */ /* 0x000fe200000014ff */
[-C--:B------:R-:W-:Y:S02]  /*8080*/  IMAD R29, R4, R40.reuse, R29 ;  /* 0x00000028041d7224 */ /* 0x080fe400078e021d */
[----:B------:R-:W-:Y:S01]  /*8090*/  IMAD R30, R47, R40, R30 ;  /* 0x000000282f1e7224 */ /* 0x000fe200078e021e */
[----:B------:R-:W-:Y:S04]  /*80a0*/  I2IP.S8.S32.SAT R18, R24, R23, R18 ;  /* 0x0000001718127239 */ /* 0x000fe80000001412 */
[----:B------:R-:W-:Y:S04]  /*80b0*/  I2IP.S8.S32.SAT R29, R30, R29, RZ ;  /* 0x0000001d1e1d7239 */ /* 0x000fe800000014ff */
[----:B------:R-:W-:Y:S05]  /*80c0*/  I2IP.S8.S32.SAT R19, R28, R27, R29 ;  /* 0x0000001b1c137239 */ /* 0x000fea000000141d */
[----:B------:R1:W-:Y:S01]  /*80d0*/  STS.128 [R79+0x1010], R16 ;  /* 0x001010104f007388 */ /* 0x0003e20000000c00 */
[----:B------:R-:W-:Y:S01]  /*80e0*/  @!PT LDS RZ, [RZ] ;  /* 0x00000000fffff984 */ /* 0x000fe20000000800 */
[----:B------:R-:W-:Y:S01]  /*80f0*/  @!PT LDS RZ, [RZ] ;  /* 0x00000000fffff984 */ /* 0x000fe20000000800 */
[----:B------:R-:W-:Y:S01]  /*8100*/  @!PT LDS RZ, [RZ] ;  /* 0x00000000fffff984 */ /* 0x000fe20000000800 */
[----:B------:R-:W-:Y:S01]  /*8110*/  @!PT LDS RZ, [RZ] ;  /* 0x00000000fffff984 */ /* 0x000fe20000000800 */
[----:B------:R3:W-:Y:S07]  /*8120*/  MEMBAR.ALL.CTA ;  /* 0x0000000000007992 */ /* 0x0007ee0000008000 */
[----:B---3--:R-:W3:Y:S02]  /*8130*/  FENCE.VIEW.ASYNC.S ;  /* 0x00000000000073c6 */ /* 0x008ee40000000000 */
[----:B---3--:R-:W-:Y:S06]  /*8140*/  BAR.SYNC.DEFER_BLOCKING 0x1, 0x80 ;  /* 0x0042000000007b1d */ /* 0x008fec0000010000 */
[----:B------:R-:W-:Y:S05]  /*8150*/  @P0 BRA `(.L_x_144) ;  /* 0x0000000000300947 */ /* 0x000fea0003800000 */
[----:B------:R-:W-:Y:S02]  /*8160*/  UIADD3 UR4, UPT, UPT, UR44, 0x1400, URZ ;  /* 0x000014002c047890 */ /* 0x000fe4000fffe0ff */
[----:B------:R-:W-:Y:S02]  /*8170*/  USHF.L.U32 UR9, UR46, 0x6, URZ ;  /* 0x000000062e097899 */ /* 0x000fe400080006ff */
[----:B------:R-:W-:Y:S02]  /*8180*/  USHF.L.U32 UR10, UR45, 0x6, URZ ;  /* 0x000000062d0a7899 */ /* 0x000fe400080006ff */
[----:B------:R-:W-:Y:S01]  /*8190*/  MOV R88, UR4 ;  /* 0x0000000400587c02 */ /* 0x000fe20008000f00 */
[----:B------:R-:W-:Y:S01]  /*81a0*/  UIADD3 UR4, UP0, UPT, UR62, 0x680, URZ ;  /* 0x000006803e047890 */ /* 0x000fe2000ff1e0ff */
[----:B------:R-:W-:Y:S02]  /*81b0*/  UMOV UR11, UR36 ;  /* 0x00000024000b7c82 */ /* 0x000fe40008000000 */
[----:B------:R-:W-:Y:S01]  /*81c0*/  R2UR UR8, R88 ;  /* 0x00000000580872ca */ /* 0x000fe200000e0000 */
[----:B------:R-:W-:Y:S11]  /*81d0*/  UIADD3.X UR5, UPT, UPT, URZ, UR63, URZ, UP0, !UPT ;  /* 0x0000003fff057290 */ /* 0x000ff600087fe4ff */
[----:B------:R-:W-:Y:S01]  /*81e0*/  @!UPT UIADD3 URZ, UPT, UPT, URZ, URZ, URZ ;  /* 0x000000fffffff290 */ /* 0x000fe2000fffe0ff */
[----:B------:R3:W-:Y:S01]  /*81f0*/  UTMASTG.3D [UR8], [UR4] ;  /* 0x00000008040073b5 */ /* 0x0007e20008010000 */
[----:B------:R0:W-:Y:S01]  /*8200*/  UTMACMDFLUSH ;  /* 0x00000000000079b7 */ /* 0x0001e20000000000 */
[----:B---3--:R-:W-:Y:S04]  /*8210*/  DEPBAR.LE SB0, 0x0 ;  /* 0x000080000000791a */ /* 0x008fe80000000000 */
.L_x_144:
[----:B------:R-:W-:Y:S05]  /*8220*/  BSYNC.RECONVERGENT B0 ;  /* 0x0000000000007941 */ /* 0x000fea0003800200 */
.L_x_143:
[----:B------:R-:W-:Y:S01]  /*8230*/  BAR.SYNC.DEFER_BLOCKING 0x1, 0x80 ;  /* 0x0042000000007b1d */ /* 0x000fe20000010000 */
[----:B------:R-:W-:Y:S01]  /*8240*/  ISETP.NE.AND P0, PT, R84, 0x2, PT ;  /* 0x000000025400780c */ /* 0x000fe20003f05270 */
[----:B------:R-:W-:Y:S01]  /*8250*/  UISETP.NE.AND UP0, UPT, UR47, URZ, UPT ;  /* 0x000000ff2f00728c */ /* 0x000fe2000bf05270 */
[----:B------:R-:W-:Y:S01]  /*8260*/  ISETP.NE.AND P1, PT, R36, 0x4, PT ;  /* 0x000000042400780c */ /* 0x000fe20003f25270 */
[----:B------:R-:W-:Y:S01]  /*8270*/  UIADD3 UR46, UPT, UPT, UR37, UR57, URZ ;  /* 0x00000039252e7290 */ /* 0x000fe2000fffe0ff */
[----:B------:R-:W-:Y:S01]  /*8280*/  SEL R2, RZ, 0x1, P0 ;  /* 0x00000001ff027807 */ /* 0x000fe20000000000 */
[----:B------:R-:W-:Y:S01]  /*8290*/  UIADD3 UR45, UPT, UPT, UR38, UR60, URZ ;  /* 0x0000003c262d7290 */ /* 0x000fe2000fffe0ff */
[----:B------:R-:W-:Y:S02]  /*82a0*/  SEL R0, RZ, 0x1, P1 ;  /* 0x00000001ff007807 */ /* 0x000fe40000800000 */
[----:B------:R-:W-:Y:S02]  /*82b0*/  LOP3.LUT R86, R86, R2, RZ, 0x3c, !PT ;  /* 0x0000000256567212 */ /* 0x000fe400078e3cff */
[----:B------:R-:W-:Y:S02]  /*82c0*/  LOP3.LUT R87, R87, R0, RZ, 0x3c, !PT ;  /* 0x0000000057577212 */ /* 0x000fe400078e3cff */
[----:B------:R-:W-:Y:S02]  /*82d0*/  SEL R84, R84, RZ, P0 ;  /* 0x000000ff54547207 */ /* 0x000fe40000000000 */
[----:B------:R-:W-:Y:S01]  /*82e0*/  SEL R36, R36, RZ, P1 ;  /* 0x000000ff24247207 */ /* 0x000fe20000800000 */
[----:B------:R-:W-:Y:S01]  /*82f0*/  UMOV UR36, UR54 ;  /* 0x0000003600247c82 */ /* 0x000fe20008000000 */
[----:B------:R-:W-:Y:S05]  /*8300*/  BRA.U UP0, `(.L_x_145) ;  /* 0xffffffe5002c7547 */ /* 0x000fea000b83ffff */
[----:B------:R-:W-:Y:S05]  /*8310*/  EXIT ;  /* 0x000000000000794d */ /* 0x000fea0003800000 */
.L_x_25:
[----:B--2---:R2:W3:Y:S02]  /*8320*/  SYNCS.PHASECHK.TRANS64.TRYWAIT P0, [R0+URZ+0x2d0], R2 ;  /* 0x0002d002000075a7 */ /* 0x0044e400080011ff */
[----:B---3--:R-:W-:Y:S05]  /*8330*/  @!P0 NANOSLEEP.SYNCS 0x989680 ;  /* 0x009896800000895d */ /* 0x008fea0003900000 */
[----:B------:R-:W3:Y:S02]  /*8340*/  @!P0 SYNCS.PHASECHK.TRANS64 P0, [R0+URZ+0x2d0], R2 ;  /* 0x0002d002000085a7 */ /* 0x000ee400080010ff */
[----:B---3--:R-:W-:Y:S05]  /*8350*/  @!P0 BRA `(.L_x_25) ;  /* 0xfffffffc00f08947 */ /* 0x008fea000383ffff */
[----:B------:R-:W-:Y:S05]  /*8360*/  BRA `(.L_x_146) ;  /* 0xffffff9800a07947 */ /* 0x000fea000383ffff */
.L_x_28:
[----:B-1----:R-:W-:-:S07]  /*8370*/  MOV R0, UR33 ;  /* 0x0000002100007c02 */ /* 0x002fce0008000f00 */
.L_x_147:
[----:B-1----:R1:W2:Y:S02]  /*8380*/  SYNCS.PHASECHK.TRANS64.TRYWAIT P0, [R0+URZ+0x120], R3 ;  /* 0x00012003000075a7 */ /* 0x0022a400080011ff */
[----:B--2---:R-:W-:Y:S05]  /*8390*/  @!P0 NANOSLEEP.SYNCS 0x989680 ;  /* 0x009896800000895d */ /* 0x004fea0003900000 */
[----:B------:R-:W2:Y:S02]  /*83a0*/  @!P0 SYNCS.PHASECHK.TRANS64 P0, [R0+URZ+0x120], R3 ;  /* 0x00012003000085a7 */ /* 0x000ea400080010ff */
[----:B--2---:R-:W-:Y:S05]  /*83b0*/  @!P0 BRA `(.L_x_147) ;  /* 0xfffffffc00f08947 */ /* 0x004fea000383ffff */
[----:B------:R-:W-:Y:S05]  /*83c0*/  BRA `(.L_x_27) ;  /* 0xffffff9800f87947 */ /* 0x000fea000383ffff */
.L_x_35:
[----:B-1----:R-:W-:-:S07]  /*83d0*/  MOV R0, UR17 ;  /* 0x0000001100007c02 */ /* 0x002fce0008000f00 */
.L_x_148:
[----:B-1----:R1:W2:Y:S02]  /*83e0*/  SYNCS.PHASECHK.TRANS64.TRYWAIT P0, [R0+URZ+0x120], R3 ;  /* 0x00012003000075a7 */ /* 0x0022a400080011ff */
[----:B--2---:R-:W-:Y:S05]  /*83f0*/  @!P0 NANOSLEEP.SYNCS 0x989680 ;  /* 0x009896800000895d */ /* 0x004fea0003900000 */
[----:B------:R-:W2:Y:S02]  /*8400*/  @!P0 SYNCS.PHASECHK.TRANS64 P0, [R0+URZ+0x120], R3 ;  /* 0x00012003000085a7 */ /* 0x000ea400080010ff */
[----:B--2---:R-:W-:Y:S05]  /*8410*/  @!P0 BRA `(.L_x_148) ;  /* 0xfffffffc00f08947 */ /* 0x004fea000383ffff */
[----:B------:R-:W-:Y:S05]  /*8420*/  BRA `(.L_x_34) ;  /* 0xffffff9c00b87947 */ /* 0x000fea000383ffff */
.L_x_40:
[----:B-1----:R1:W2:Y:S02]  /*8430*/  SYNCS.PHASECHK.TRANS64.TRYWAIT P0, [R3+URZ+0x260], R0 ;  /* 0x00026000030075a7 */ /* 0x0022a400080011ff */
[----:B--2---:R-:W-:Y:S05]  /*8440*/  @!P0 NANOSLEEP.SYNCS 0x989680 ;  /* 0x009896800000895d */ /* 0x004fea0003900000 */
[----:B------:R-:W2:Y:S02]  /*8450*/  @!P0 SYNCS.PHASECHK.TRANS64 P0, [R3+URZ+0x260], R0 ;  /* 0x00026000030085a7 */ /* 0x000ea400080010ff */
[----:B--2---:R-:W-:Y:S05]  /*8460*/  @!P0 BRA `(.L_x_40) ;  /* 0xfffffffc00f08947 */ /* 0x004fea000383ffff */
[----:B------:R-:W-:Y:S05]  /*8470*/  BRA `(.L_x_149) ;  /* 0xffffffa000607947 */ /* 0x000fea000383ffff */
.L_x_44:
[----:B------:R-:W-:-:S07]  /*8480*/  MOV R0, UR4 ;  /* 0x0000000400007c02 */ /* 0x000fce0008000f00 */
.L_x_150:
[----:B-1----:R1:W2:Y:S02]  /*8490*/  SYNCS.PHASECHK.TRANS64.TRYWAIT P0, [R0+URZ], R2 ;  /* 0x00000002000075a7 */ /* 0x0022a400080011ff */
[----:B--2---:R-:W-:Y:S05]  /*84a0*/  @!P0 NANOSLEEP.SYNCS 0x989680 ;  /* 0x009896800000895d */ /* 0x004fea0003900000 */
[----:B------:R-:W2:Y:S02]  /*84b0*/  @!P0 SYNCS.PHASECHK.TRANS64 P0, [R0+URZ], R2 ;  /* 0x00000002000085a7 */ /* 0x000ea400080010ff */
[----:B--2---:R-:W-:Y:S05]  /*84c0*/  @!P0 BRA `(.L_x_150) ;  /* 0xfffffffc00f08947 */ /* 0x004fea000383ffff */
[----:B------:R-:W-:Y:S05]  /*84d0*/  BRA `(.L_x_151) ;  /* 0xffffffa800047947 */ /* 0x000fea000383ffff */
.L_x_45:
[----:B------:R-:W-:-:S07]  /*84e0*/  MOV R0, UR5 ;  /* 0x0000000500007c02 */ /* 0x000fce0008000f00 */
.L_x_152:
[----:B-1----:R1:W2:Y:S02]  /*84f0*/  SYNCS.PHASECHK.TRANS64.TRYWAIT P0, [R0+URZ], R3 ;  /* 0x00000003000075a7 */ /* 0x0022a400080011ff */
[----:B--2---:R-:W-:Y:S05]  /*8500*/  @!P0 NANOSLEEP.SYNCS 0x989680 ;  /* 0x009896800000895d */ /* 0x004fea0003900000 */
[----:B------:R-:W2:Y:S02]  /*8510*/  @!P0 SYNCS.PHASECHK.TRANS64 P0, [R0+URZ], R3 ;  /* 0x00000003000085a7 */ /* 0x000ea400080010ff */
[----:B--2---:R-:W-:Y:S05]  /*8520*/  @!P0 BRA `(.L_x_152) ;  /* 0xfffffffc00f08947 */ /* 0x004fea000383ffff */
[----:B------:R-:W-:Y:S05]  /*8530*/  BRA `(.L_x_153) ;  /* 0xffffffa800107947 */ /* 0x000fea000383ffff */
.L_x_46:
[----:B------:R-:W-:-:S07]  /*8540*/  MOV R0, UR5 ;  /* 0x0000000500007c02 */ /* 0x000fce0008000f00 */
.L_x_154:
[----:B-1----:R1:W2:Y:S02]  /*8550*/  SYNCS.PHASECHK.TRANS64.TRYWAIT P0, [R0+URZ], R3 ;  /* 0x00000003000075a7 */ /* 0x0022a400080011ff */
[----:B--2---:R-:W-:Y:S05]  /*8560*/  @!P0 NANOSLEEP.SYNCS 0x989680 ;  /* 0x009896800000895d */ /* 0x004fea0003900000 */
[----:B------:R-:W2:Y:S02]  /*8570*/  @!P0 SYNCS.PHASECHK.TRANS64 P0, [R0+URZ], R3 ;  /* 0x00000003000085a7 */ /* 0x000ea400080010ff */
[----:B--2---:R-:W-:Y:S05]  /*8580*/  @!P0 BRA `(.L_x_154) ;  /* 0xfffffffc00f08947 */ /* 0x004fea000383ffff */
[----:B------:R-:W-:Y:S05]  /*8590*/  BRA `(.L_x_155) ;  /* 0xffffffa8001c7947 */ /* 0x000fea000383ffff */
.L_x_47:
[----:B------:R-:W-:-:S07]  /*85a0*/  MOV R0, UR5 ;  /* 0x0000000500007c02 */ /* 0x000fce0008000f00 */
.L_x_156:
[----:B-1----:R1:W2:Y:S02]  /*85b0*/  SYNCS.PHASECHK.TRANS64.TRYWAIT P0, [R0+URZ], R3 ;  /* 0x00000003000075a7 */ /* 0x0022a400080011ff */
[----:B--2---:R-:W-:Y:S05]  /*85c0*/  @!P0 NANOSLEEP.SYNCS 0x989680 ;  /* 0x009896800000895d */ /* 0x004fea0003900000 */
[----:B------:R-:W2:Y:S02]  /*85d0*/  @!P0 SYNCS.PHASECHK.TRANS64 P0, [R0+URZ], R3 ;  /* 0x00000003000085a7 */ /* 0x000ea400080010ff */
[----:B--2---:R-:W-:Y:S05]  /*85e0*/  @!P0 BRA `(.L_x_156) ;  /* 0xfffffffc00f08947 */ /* 0x004fea000383ffff */
[----:B------:R-:W-:Y:S05]  /*85f0*/  BRA `(.L_x_157) ;  /* 0xffffffa800287947 */ /* 0x000fea000383ffff */
.L_x_48:
[----:B------:R-:W-:-:S07]  /*8600*/  MOV R0, UR5 ;  /* 0x0000000500007c02 */ /* 0x000fce0008000f00 */
.L_x_158:
[----:B-1----:R1:W2:Y:S02]  /*8610*/  SYNCS.PHASECHK.TRANS64.TRYWAIT P0, [R0+URZ], R3 ;  /* 0x00000003000075a7 */ /* 0x0022a400080011ff */
[----:B--2---:R-:W-:Y:S05]  /*8620*/  @!P0 NANOSLEEP.SYNCS 0x989680 ;  /* 0x009896800000895d */ /* 0x004fea0003900000 */
[----:B------:R-:W2:Y:S02]  /*8630*/  @!P0 SYNCS.PHASECHK.TRANS64 P0, [R0+URZ], R3 ;  /* 0x00000003000085a7 */ /* 0x000ea400080010ff */
[----:B--2---:R-:W-:Y:S05]  /*8640*/  @!P0 BRA `(.L_x_158) ;  /* 0xfffffffc00f08947 */ /* 0x004fea000383ffff */
[----:B------:R-:W-:Y:S05]  /*8650*/  BRA `(.L_x_159) ;  /* 0xffffffa800347947 */ /* 0x000fea000383ffff */
.L_x_49:
[----:B------:R-:W-:-:S07]  /*8660*/  MOV R0, UR5 ;  /* 0x0000000500007c02 */ /* 0x000fce0008000f00 */
.L_x_160:
[----:B-1----:R1:W2:Y:S02]  /*8670*/  SYNCS.PHASECHK.TRANS64.TRYWAIT P0, [R0+URZ], R3 ;  /* 0x00000003000075a7 */ /* 0x0022a400080011ff */
[----:B--2---:R-:W-:Y:S05]  /*8680*/  @!P0 NANOSLEEP.SYNCS 0x989680 ;  /* 0x009896800000895d */ /* 0x004fea0003900000 */
[----:B------:R-:W2:Y:S02]  /*8690*/  @!P0 SYNCS.PHASECHK.TRANS64 P0, [R0+URZ], R3 ;  /* 0x00000003000085a7 */ /* 0x000ea400080010ff */
[----:B--2---:R-:W-:Y:S05]  /*86a0*/  @!P0 BRA `(.L_x_160) ;  /* 0xfffffffc00f08947 */ /* 0x004fea000383ffff */
[----:B------:R-:W-:Y:S05]  /*86b0*/  BRA `(.L_x_161) ;  /* 0xffffffa800407947 */ /* 0x000fea000383ffff */
.L_x_50:
[----:B------:R-:W-:-:S07]  /*86c0*/  MOV R0, UR5 ;  /* 0x0000000500007c02 */ /* 0x000fce0008000f00 */
.L_x_162:
[----:B-1----:R1:W2:Y:S02]  /*86d0*/  SYNCS.PHASECHK.TRANS64.TRYWAIT P0, [R0+URZ], R3 ;  /* 0x00000003000075a7 */ /* 0x0022a400080011ff */
[----:B--2---:R-:W-:Y:S05]  /*86e0*/  @!P0 NANOSLEEP.SYNCS 0x989680 ;  /* 0x009896800000895d */ /* 0x004fea0003900000 */
[----:B------:R-:W2:Y:S02]  /*86f0*/  @!P0 SYNCS.PHASECHK.TRANS64 P0, [R0+URZ], R3 ;  /* 0x00000003000085a7 */ /* 0x000ea400080010ff */
[----:B--2---:R-:W-:Y:S05]  /*8700*/  @!P0 BRA `(.L_x_162) ;  /* 0xfffffffc00f08947 */ /* 0x004fea000383ffff */
[----:B------:R-:W-:Y:S05]  /*8710*/  BRA `(.L_x_163) ;  /* 0xffffffa8004c7947 */ /* 0x000fea000383ffff */
.L_x_51:
[----:B------:R-:W-:-:S07]  /*8720*/  MOV R0, UR5 ;  /* 0x0000000500007c02 */ /* 0x000fce0008000f00 */
.L_x_164:
[----:B-1----:R1:W2:Y:S02]  /*8730*/  SYNCS.PHASECHK.TRANS64.TRYWAIT P0, [R0+URZ], R3 ;  /* 0x00000003000075a7 */ /* 0x0022a400080011ff */
[----:B--2---:R-:W-:Y:S05]  /*8740*/  @!P0 NANOSLEEP.SYNCS 0x989680 ;  /* 0x009896800000895d */ /* 0x004fea0003900000 */
[----:B------:R-:W2:Y:S02]  /*8750*/  @!P0 SYNCS.PHASECHK.TRANS64 P0, [R0+URZ], R3 ;  /* 0x00000003000085a7 */ /* 0x000ea400080010ff */
[----:B--2---:R-:W-:Y:S05]  /*8760*/  @!P0 BRA `(.L_x_164) ;  /* 0xfffffffc00f08947 */ /* 0x004fea000383ffff */
[----:B------:R-:W-:Y:S05]  /*8770*/  BRA `(.L_x_165) ;  /* 0xffffffa800587947 */ /* 0x000fea000383ffff */
.L_x_52:
[----:B------:R-:W-:-:S07]  /*8780*/  MOV R0, UR5 ;  /* 0x0000000500007c02 */ /* 0x000fce0008000f00 */
.L_x_166:
[----:B-1----:R1:W2:Y:S02]  /*8790*/  SYNCS.PHASECHK.TRANS64.TRYWAIT P0, [R0+URZ], R3 ;  /* 0x00000003000075a7 */ /* 0x0022a400080011ff */
[----:B--2---:R-:W-:Y:S05]  /*87a0*/  @!P0 NANOSLEEP.SYNCS 0x989680 ;  /* 0x009896800000895d */ /* 0x004fea0003900000 */
[----:B------:R-:W2:Y:S02]  /*87b0*/  @!P0 SYNCS.PHASECHK.TRANS64 P0, [R0+URZ], R3 ;  /* 0x00000003000085a7 */ /* 0x000ea400080010ff */
[----:B--2---:R-:W-:Y:S05]  /*87c0*/  @!P0 BRA `(.L_x_166) ;  /* 0xfffffffc00f08947 */ /* 0x004fea000383ffff */
[----:B------:R-:W-:Y:S05]  /*87d0*/  BRA `(.L_x_167) ;  /* 0xffffffa800647947 */ /* 0x000fea000383ffff */
.L_x_53:
[----:B------:R-:W-:-:S07]  /*87e0*/  MOV R0, UR5 ;  /* 0x0000000500007c02 */ /* 0x000fce0008000f00 */
.L_x_168:
[----:B-1----:R1:W2:Y:S02]  /*87f0*/  SYNCS.PHASECHK.TRANS64.TRYWAIT P0, [R0+URZ], R3 ;  /* 0x00000003000075a7 */ /* 0x0022a400080011ff */
[----:B--2---:R-:W-:Y:S05]  /*8800*/  @!P0 NANOSLEEP.SYNCS 0x989680 ;  /* 0x009896800000895d */ /* 0x004fea0003900000 */
[----:B------:R-:W2:Y:S02]  /*8810*/  @!P0 SYNCS.PHASECHK.TRANS64 P0, [R0+URZ], R3 ;  /* 0x00000003000085a7 */ /* 0x000ea400080010ff */
[----:B--2---:R-:W-:Y:S05]  /*8820*/  @!P0 BRA `(.L_x_168) ;  /* 0xfffffffc00f08947 */ /* 0x004fea000383ffff */
[----:B------:R-:W-:Y:S05]  /*8830*/  BRA `(.L_x_169) ;  /* 0xffffffa800707947 */ /* 0x000fea000383ffff */
.L_x_54:
[----:B------:R-:W-:-:S07]  /*8840*/  MOV R0, UR5 ;  /* 0x0000000500007c02 */ /* 0x000fce0008000f00 */
.L_x_170:
[----:B-1----:R1:W2:Y:S02]  /*8850*/  SYNCS.PHASECHK.TRANS64.TRYWAIT P0, [R0+URZ], R3 ;  /* 0x00000003000075a7 */ /* 0x0022a400080011ff */
[----:B--2---:R-:W-:Y:S05]  /*8860*/  @!P0 NANOSLEEP.SYNCS 0x989680 ;  /* 0x009896800000895d */ /* 0x004fea0003900000 */
[----:B------:R-:W2:Y:S02]  /*8870*/  @!P0 SYNCS.PHASECHK.TRANS64 P0, [R0+URZ], R3 ;  /* 0x00000003000085a7 */ /* 0x000ea400080010ff */
[----:B--2---:R-:W-:Y:S05]  /*8880*/  @!P0 BRA `(.L_x_170) ;  /* 0xfffffffc00f08947 */ /* 0x004fea000383ffff */
[----:B------:R-:W-:Y:S05]  /*8890*/  BRA `(.L_x_171) ;  /* 0xffffffa8007c7947 */ /* 0x000fea000383ffff */
.L_x_55:
[----:B------:R-:W-:-:S07]  /*88a0*/  MOV R0, UR5 ;  /* 0x0000000500007c02 */ /* 0x000fce0008000f00 */
.L_x_172:
[----:B-1----:R1:W2:Y:S02]  /*88b0*/  SYNCS.PHASECHK.TRANS64.TRYWAIT P0, [R0+URZ], R3 ;  /* 0x00000003000075a7 */ /* 0x0022a400080011ff */
[----:B--2---:R-:W-:Y:S05]  /*88c0*/  @!P0 NANOSLEEP.SYNCS 0x989680 ;  /* 0x009896800000895d */ /* 0x004fea0003900000 */
[----:B------:R-:W2:Y:S02]  /*88d0*/  @!P0 SYNCS.PHASECHK.TRANS64 P0, [R0+URZ], R3 ;  /* 0x00000003000085a7 */ /* 0x000ea400080010ff */
[----:B--2---:R-:W-:Y:S05]  /*88e0*/  @!P0 BRA `(.L_x_172) ;  /* 0xfffffffc00f08947 */ /* 0x004fea000383ffff */
[----:B------:R-:W-:Y:S05]  /*88f0*/  BRA `(.L_x_173) ;  /* 0xffffffa800887947 */ /* 0x000fea000383ffff */
.L_x_56:
[----:B------:R-:W-:-:S07]  /*8900*/  MOV R0, UR5 ;  /* 0x0000000500007c02 */ /* 0x000fce0008000f00 */
.L_x_174:
[----:B-1----:R1:W2:Y:S02]  /*8910*/  SYNCS.PHASECHK.TRANS64.TRYWAIT P0, [R0+URZ], R3 ;  /* 0x00000003000075a7 */ /* 0x0022a400080011ff */
[----:B--2---:R-:W-:Y:S05]  /*8920*/  @!P0 NANOSLEEP.SYNCS 0x989680 ;  /* 0x009896800000895d */ /* 0x004fea0003900000 */
[----:B------:R-:W2:Y:S02]  /*8930*/  @!P0 SYNCS.PHASECHK.TRANS64 P0, [R0+URZ], R3 ;  /* 0x00000003000085a7 */ /* 0x000ea400080010ff */
[----:B--2---:R-:W-:Y:S05]  /*8940*/  @!P0 BRA `(.L_x_174) ;  /* 0xfffffffc00f08947 */ /* 0x004fea000383ffff */
[----:B------:R-:W-:Y:S05]  /*8950*/  BRA `(.L_x_175) ;  /* 0xffffffa800947947 */ /* 0x000fea000383ffff */
.L_x_57:
[----:B------:R-:W-:-:S07]  /*8960*/  MOV R0, UR5 ;  /* 0x0000000500007c02 */ /* 0x000fce0008000f00 */
.L_x_176:
[----:B-1----:R1:W2:Y:S02]  /*8970*/  SYNCS.PHASECHK.TRANS64.TRYWAIT P0, [R0+URZ], R3 ;  /* 0x00000003000075a7 */ /* 0x0022a400080011ff */
[----:B--2---:R-:W-:Y:S05]  /*8980*/  @!P0 NANOSLEEP.SYNCS 0x989680 ;  /* 0x009896800000895d */ /* 0x004fea0003900000 */
[----:B------:R-:W2:Y:S02]  /*8990*/  @!P0 SYNCS.PHASECHK.TRANS64 P0, [R0+URZ], R3 ;  /* 0x00000003000085a7 */ /* 0x000ea400080010ff */
[----:B--2---:R-:W-:Y:S05]  /*89a0*/  @!P0 BRA `(.L_x_176) ;  /* 0xfffffffc00f08947 */ /* 0x004fea000383ffff */
[----:B------:R-:W-:Y:S05]  /*89b0*/  BRA `(.L_x_177) ;  /* 0xffffffa800a07947 */ /* 0x000fea000383ffff */
.L_x_58:
[----:B------:R-:W-:-:S07]  /*89c0*/  MOV R0, UR5 ;  /* 0x0000000500007c02 */ /* 0x000fce0008000f00 */
.L_x_178:
[----:B-1----:R1:W2:Y:S02]  /*89d0*/  SYNCS.PHASECHK.TRANS64.TRYWAIT P0, [R0+URZ], R3 ;  /* 0x00000003000075a7 */ /* 0x0022a400080011ff */
[----:B--2---:R-:W-:Y:S05]  /*89e0*/  @!P0 NANOSLEEP.SYNCS 0x989680 ;  /* 0x009896800000895d */ /* 0x004fea0003900000 */
[----:B------:R-:W2:Y:S02]  /*89f0*/  @!P0 SYNCS.PHASECHK.TRANS64 P0, [R0+URZ], R3 ;  /* 0x00000003000085a7 */ /* 0x000ea400080010ff */
[----:B--2---:R-:W-:Y:S05]  /*8a00*/  @!P0 BRA `(.L_x_178) ;  /* 0xfffffffc00f08947 */ /* 0x004fea000383ffff */
[----:B------:R-:W-:Y:S05]  /*8a10*/  BRA `(.L_x_179) ;  /* 0xffffffa800ac7947 */ /* 0x000fea000383ffff */
.L_x_59:
[----:B------:R-:W-:-:S07]  /*8a20*/  MOV R0, UR5 ;  /* 0x0000000500007c02 */ /* 0x000fce0008000f00 */
.L_x_180:
[----:B-1----:R1:W2:Y:S02]  /*8a30*/  SYNCS.PHASECHK.TRANS64.TRYWAIT P0, [R0+URZ], R3 ;  /* 0x00000003000075a7 */ /* 0x0022a400080011ff */
[----:B--2---:R-:W-:Y:S05]  /*8a40*/  @!P0 NANOSLEEP.SYNCS 0x989680 ;  /* 0x009896800000895d */ /* 0x004fea0003900000 */
[----:B------:R-:W2:Y:S02]  /*8a50*/  @!P0 SYNCS.PHASECHK.TRANS64 P0, [R0+URZ], R3 ;  /* 0x00000003000085a7 */ /* 0x000ea400080010ff */
[----:B--2---:R-:W-:Y:S05]  /*8a60*/  @!P0 BRA `(.L_x_180) ;  /* 0xfffffffc00f08947 */ /* 0x004fea000383ffff */
[----:B------:R-:W-:Y:S05]  /*8a70*/  BRA `(.L_x_181) ;  /* 0xffffffa800b87947 */ /* 0x000fea000383ffff */
.L_x_60:
[----:B------:R-:W-:-:S07]  /*8a80*/  MOV R0, UR5 ;  /* 0x0000000500007c02 */ /* 0x000fce0008000f00 */
.L_x_182:
[----:B-1----:R1:W2:Y:S02]  /*8a90*/  SYNCS.PHASECHK.TRANS64.TRYWAIT P0, [R0+URZ], R3 ;  /* 0x00000003000075a7 */ /* 0x0022a400080011ff */
[----:B--2---:R-:W-:Y:S05]  /*8aa0*/  @!P0 NANOSLEEP.SYNCS 0x989680 ;  /* 0x009896800000895d */ /* 0x004fea0003900000 */
[----:B------:R-:W2:Y:S02]  /*8ab0*/  @!P0 SYNCS.PHASECHK.TRANS64 P0, [R0+URZ], R3 ;  /* 0x00000003000085a7 */ /* 0x000ea400080010ff */
[----:B--2---:R-:W-:Y:S05]  /*8ac0*/  @!P0 BRA `(.L_x_182) ;  /* 0xfffffffc00f08947 */ /* 0x004fea000383ffff */
[----:B------:R-:W-:Y:S05]  /*8ad0*/  BRA `(.L_x_183) ;  /* 0xffffffa800c47947 */ /* 0x000fea000383ffff */
.L_x_61:
[----:B------:R-:W-:-:S07]  /*8ae0*/  MOV R0, UR5 ;  /* 0x0000000500007c02 */ /* 0x000fce0008000f00 */
.L_x_184:
[----:B-1----:R1:W2:Y:S02]  /*8af0*/  SYNCS.PHASECHK.TRANS64.TRYWAIT P0, [R0+URZ], R3 ;  /* 0x00000003000075a7 */ /* 0x0022a400080011ff */
[----:B--2---:R-:W-:Y:S05]  /*8b00*/  @!P0 NANOSLEEP.SYNCS 0x989680 ;  /* 0x009896800000895d */ /* 0x004fea0003900000 */
[----:B------:R-:W2:Y:S02]  /*8b10*/  @!P0 SYNCS.PHASECHK.TRANS64 P0, [R0+URZ], R3 ;  /* 0x00000003000085a7 */ /* 0x000ea400080010ff */
[----:B--2---:R-:W-:Y:S05]  /*8b20*/  @!P0 BRA `(.L_x_184) ;  /* 0xfffffffc00f08947 */ /* 0x004fea000383ffff */
[----:B------:R-:W-:Y:S05]  /*8b30*/  BRA `(.L_x_185) ;  /* 0xffffffa800d07947 */ /* 0x000fea000383ffff */
.L_x_62:
[----:B------:R-:W-:-:S07]  /*8b40*/  MOV R0, UR5 ;  /* 0x0000000500007c02 */ /* 0x000fce0008000f00 */
.L_x_186:
[----:B-1----:R1:W2:Y:S02]  /*8b50*/  SYNCS.PHASECHK.TRANS64.TRYWAIT P0, [R0+URZ], R3 ;  /* 0x00000003000075a7 */ /* 0x0022a400080011ff */
[----:B--2---:R-:W-:Y:S05]  /*8b60*/  @!P0 NANOSLEEP.SYNCS 0x989680 ;  /* 0x009896800000895d */ /* 0x004fea0003900000 */
[----:B------:R-:W2:Y:S02]  /*8b70*/  @!P0 SYNCS.PHASECHK.TRANS64 P0, [R0+URZ], R3 ;  /* 0x00000003000085a7 */ /* 0x000ea400080010ff */
[----:B--2---:R-:W-:Y:S05]  /*8b80*/  @!P0 BRA `(.L_x_186) ;  /* 0xfffffffc00f08947 */ /* 0x004fea000383ffff */
[----:B------:R-:W-:Y:S05]  /*8b90*/  BRA `(.L_x_187) ;  /* 0xffffffa800dc7947 */ /* 0x000fea000383ffff */
.L_x_63:
[----:B------:R-:W-:-:S07]  /*8ba0*/  MOV R0, UR5 ;  /* 0x0000000500007c02 */ /* 0x000fce0008000f00 */
.L_x_188:
[----:B-1----:R1:W2:Y:S02]  /*8bb0*/  SYNCS.PHASECHK.TRANS64.TRYWAIT P0, [R0+URZ], R3 ;  /* 0x00000003000075a7 */ /* 0x0022a400080011ff */
[----:B--2---:R-:W-:Y:S05]  /*8bc0*/  @!P0 NANOSLEEP.SYNCS 0x989680 ;  /* 0x009896800000895d */ /* 0x004fea0003900000 */
[----:B------:R-:W2:Y:S02]  /*8bd0*/  @!P0 SYNCS.PHASECHK.TRANS64 P0, [R0+URZ], R3 ;  /* 0x00000003000085a7 */ /* 0x000ea400080010ff */
[----:B--2---:R-:W-:Y:S05]  /*8be0*/  @!P0 BRA `(.L_x_188) ;  /* 0xfffffffc00f08947 */ /* 0x004fea000383ffff */
[----:B------:R-:W-:Y:S05]  /*8bf0*/  BRA `(.L_x_189) ;  /* 0xffffffa800e87947 */ /* 0x000fea000383ffff */
.L_x_64:
[----:B------:R-:W-:-:S07]  /*8c00*/  MOV R0, UR5 ;  /* 0x0000000500007c02 */ /* 0x000fce0008000f00 */
.L_x_190:
[----:B-1----:R1:W2:Y:S02]  /*8c10*/  SYNCS.PHASECHK.TRANS64.TRYWAIT P0, [R0+URZ], R3 ;  /* 0x00000003000075a7 */ /* 0x0022a400080011ff */
[----:B--2---:R-:W-:Y:S05]  /*8c20*/  @!P0 NANOSLEEP.SYNCS 0x989680 ;  /* 0x009896800000895d */ /* 0x004fea0003900000 */
[----:B------:R-:W2:Y:S02]  /*8c30*/  @!P0 SYNCS.PHASECHK.TRANS64 P0, [R0+URZ], R3 ;  /* 0x00000003000085a7 */ /* 0x000ea400080010ff */
[----:B--2---:R-:W-:Y:S05]  /*8c40*/  @!P0 BRA `(.L_x_190) ;  /* 0xfffffffc00f08947 */ /* 0x004fea000383ffff */
[----:B------:R-:W-:Y:S05]  /*8c50*/  BRA `(.L_x_191) ;  /* 0xffffffa800f47947 */ /* 0x000fea000383ffff */
.L_x_65:
[----:B------:R-:W-:-:S07]  /*8c60*/  MOV R0, UR5 ;  /* 0x0000000500007c02 */ /* 0x000fce0008000f00 */
.L_x_192:
[----:B-1----:R1:W2:Y:S02]  /*8c70*/  SYNCS.PHASECHK.TRANS64.TRYWAIT P0, [R0+URZ], R3 ;  /* 0x00000003000075a7 */ /* 0x0022a400080011ff */
[----:B--2---:R-:W-:Y:S05]  /*8c80*/  @!P0 NANOSLEEP.SYNCS 0x989680 ;  /* 0x009896800000895d */ /* 0x004fea0003900000 */
[----:B------:R-:W2:Y:S02]  /*8c90*/  @!P0 SYNCS.PHASECHK.TRANS64 P0, [R0+URZ], R3 ;  /* 0x00000003000085a7 */ /* 0x000ea400080010ff */
[----:B--2---:R-:W-:Y:S05]  /*8ca0*/  @!P0 BRA `(.L_x_192) ;  /* 0xfffffffc00f08947 */ /* 0x004fea000383ffff */
[----:B------:R-:W-:Y:S05]  /*8cb0*/  BRA `(.L_x_193) ;  /* 0xffffffac00007947 */ /* 0x000fea000383ffff */
.L_x_66:
[----:B------:R-:W-:-:S07]  /*8cc0*/  MOV R0, UR5 ;  /* 0x0000000500007c02 */ /* 0x000fce0008000f00 */
.L_x_194:
[----:B-1----:R1:W2:Y:S02]  /*8cd0*/  SYNCS.PHASECHK.TRANS64.TRYWAIT P0, [R0+URZ], R3 ;  /* 0x00000003000075a7 */ /* 0x0022a400080011ff */
[----:B--2---:R-:W-:Y:S05]  /*8ce0*/  @!P0 NANOSLEEP.SYNCS 0x989680 ;  /* 0x009896800000895d */ /* 0x004fea0003900000 */
[----:B------:R-:W2:Y:S02]  /*8cf0*/  @!P0 SYNCS.PHASECHK.TRANS64 P0, [R0+URZ], R3 ;  /* 0x00000003000085a7 */ /* 0x000ea400080010ff */
[----:B--2---:R-:W-:Y:S05]  /*8d00*/  @!P0 BRA `(.L_x_194) ;  /* 0xfffffffc00f08947 */ /* 0x004fea000383ffff */
[----:B------:R-:W-:Y:S05]  /*8d10*/  BRA `(.L_x_195) ;  /* 0xffffffac000c7947 */ /* 0x000fea000383ffff */
.L_x_67:
[----:B------:R-:W-:-:S07]  /*8d20*/  MOV R0, UR5 ;  /* 0x0000000500007c02 */ /* 0x000fce0008000f00 */
.L_x_196:
[----:B-1----:R1:W2:Y:S02]  /*8d30*/  SYNCS.PHASECHK.TRANS64.TRYWAIT P0, [R0+URZ], R3 ;  /* 0x00000003000075a7 */ /* 0x0022a400080011ff */
[----:B--2---:R-:W-:Y:S05]  /*8d40*/  @!P0 NANOSLEEP.SYNCS 0x989680 ;  /* 0x009896800000895d */ /* 0x004fea0003900000 */
[----:B------:R-:W2:Y:S02]  /*8d50*/  @!P0 SYNCS.PHASECHK.TRANS64 P0, [R0+URZ], R3 ;  /* 0x00000003000085a7 */ /* 0x000ea400080010ff */
[----:B--2---:R-:W-:Y:S05]  /*8d60*/  @!P0 BRA `(.L_x_196) ;  /* 0xfffffffc00f08947 */ /* 0x004fea000383ffff */
[----:B------:R-:W-:Y:S05]  /*8d70*/  BRA `(.L_x_197) ;  /* 0xffffffac00187947 */ /* 0x000fea000383ffff */
.L_x_68:
[----:B------:R-:W-:-:S07]  /*8d80*/  MOV R0, UR5 ;  /* 0x0000000500007c02 */ /* 0x000fce0008000f00 */
.L_x_198:
[----:B-1----:R1:W2:Y:S02]  /*8d90*/  SYNCS.PHASECHK.TRANS64.TRYWAIT P0, [R0+URZ], R3 ;  /* 0x00000003000075a7 */ /* 0x0022a400080011ff */
[----:B--2---:R-:W-:Y:S05]  /*8da0*/  @!P0 NANOSLEEP.SYNCS 0x989680 ;  /* 0x009896800000895d */ /* 0x004fea0003900000 */
[----:B------:R-:W2:Y:S02]  /*8db0*/  @!P0 SYNCS.PHASECHK.TRANS64 P0, [R0+URZ], R3 ;  /* 0x00000003000085a7 */ /* 0x000ea400080010ff */
[----:B--2---:R-:W-:Y:S05]  /*8dc0*/  @!P0 BRA `(.L_x_198) ;  /* 0xfffffffc00f08947 */ /* 0x004fea000383ffff */
[----:B------:R-:W-:Y:S05]  /*8dd0*/  BRA `(.L_x_199) ;  /* 0xffffffac00247947 */ /* 0x000fea000383ffff */
.L_x_69:
[----:B------:R-:W-:-:S07]  /*8de0*/  MOV R0, UR5 ;  /* 0x0000000500007c02 */ /* 0x000fce0008000f00 */
.L_x_200:
[----:B-1----:R1:W2:Y:S02]  /*8df0*/  SYNCS.PHASECHK.TRANS64.TRYWAIT P0, [R0+URZ], R3 ;  /* 0x00000003000075a7 */ /* 0x0022a400080011ff */
[----:B--2---:R-:W-:Y:S05]  /*8e00*/  @!P0 NANOSLEEP.SYNCS 0x989680 ;  /* 0x009896800000895d */ /* 0x004fea0003900000 */
[----:B------:R-:W2:Y:S02]  /*8e10*/  @!P0 SYNCS.PHASECHK.TRANS64 P0, [R0+URZ], R3 ;  /* 0x00000003000085a7 */ /* 0x000ea400080010ff */
[----:B--2---:R-:W-:Y:S05]  /*8e20*/  @!P0 BRA `(.L_x_200) ;  /* 0xfffffffc00f08947 */ /* 0x004fea000383ffff */
[----:B------:R-:W-:Y:S05]  /*8e30*/  BRA `(.L_x_201) ;  /* 0xffffffac00307947 */ /* 0x000fea000383ffff */
.L_x_70:
[----:B------:R-:W-:-:S07]  /*8e40*/  MOV R0, UR5 ;  /* 0x0000000500007c02 */ /* 0x000fce0008000f00 */
.L_x_202:
[----:B-1----:R1:W2:Y:S02]  /*8e50*/  SYNCS.PHASECHK.TRANS64.TRYWAIT P0, [R0+URZ], R3 ;  /* 0x00000003000075a7 */ /* 0x0022a400080011ff */
[----:B--2---:R-:W-:Y:S05]  /*8e60*/  @!P0 NANOSLEEP.SYNCS 0x989680 ;  /* 0x009896800000895d */ /* 0x004fea0003900000 */
[----:B------:R-:W2:Y:S02]  /*8e70*/  @!P0 SYNCS.PHASECHK.TRANS64 P0, [R0+URZ], R3 ;  /* 0x00000003000085a7 */ /* 0x000ea400080010ff */
[----:B--2---:R-:W-:Y:S05]  /*8e80*/  @!P0 BRA `(.L_x_202) ;  /* 0xfffffffc00f08947 */ /* 0x004fea000383ffff */
[----:B------:R-:W-:Y:S05]  /*8e90*/  BRA `(.L_x_203) ;  /* 0xffffffac003c7947 */ /* 0x000fea000383ffff */
.L_x_71:
[----:B------:R-:W-:-:S07]  /*8ea0*/  MOV R0, UR5 ;  /* 0x0000000500007c02 */ /* 0x000fce0008000f00 */
.L_x_204:
[----:B-1----:R1:W2:Y:S02]  /*8eb0*/  SYNCS.PHASECHK.TRANS64.TRYWAIT P0, [R0+URZ], R3 ;  /* 0x00000003000075a7 */ /* 0x0022a400080011ff */
[----:B--2---:R-:W-:Y:S05]  /*8ec0*/  @!P0 NANOSLEEP.SYNCS 0x989680 ;  /* 0x009896800000895d */ /* 0x004fea0003900000 */
[----:B------:R-:W2:Y:S02]  /*8ed0*/  @!P0 SYNCS.PHASECHK.TRANS64 P0, [R0+URZ], R3 ;  /* 0x00000003000085a7 */ /* 0x000ea400080010ff */
[----:B--2---:R-:W-:Y:S05]  /*8ee0*/  @!P0 BRA `(.L_x_204) ;  /* 0xfffffffc00f08947 */ /* 0x004fea000383ffff */
[----:B------:R-:W-:Y:S05]  /*8ef0*/  BRA `(.L_x_205) ;  /* 0xffffffac00487947 */ /* 0x000fea000383ffff */
.L_x_72:
[----:B------:R-:W-:-:S07]  /*8f00*/  MOV R0, UR5 ;  /* 0x0000000500007c02 */ /* 0x000fce0008000f00 */
.L_x_206:
[----:B-1----:R1:W2:Y:S02]  /*8f10*/  SYNCS.PHASECHK.TRANS64.TRYWAIT P0, [R0+URZ], R3 ;  /* 0x00000003000075a7 */ /* 0x0022a400080011ff */
[----:B--2---:R-:W-:Y:S05]  /*8f20*/  @!P0 NANOSLEEP.SYNCS 0x989680 ;  /* 0x009896800000895d */ /* 0x004fea0003900000 */
[----:B------:R-:W2:Y:S02]  /*8f30*/  @!P0 SYNCS.PHASECHK.TRANS64 P0, [R0+URZ], R3 ;  /* 0x00000003000085a7 */ /* 0x000ea400080010ff */
[----:B--2---:R-:W-:Y:S05]  /*8f40*/  @!P0 BRA `(.L_x_206) ;  /* 0xfffffffc00f08947 */ /* 0x004fea000383ffff */
[----:B------:R-:W-:Y:S05]  /*8f50*/  BRA `(.L_x_207) ;  /* 0xffffffac00547947 */ /* 0x000fea000383ffff */
.L_x_73:
[----:B------:R-:W-:-:S07]  /*8f60*/  MOV R0, UR5 ;  /* 0x0000000500007c02 */ /* 0x000fce0008000f00 */
.L_x_208:
[----:B-1----:R1:W2:Y:S02]  /*8f70*/  SYNCS.PHASECHK.TRANS64.TRYWAIT P0, [R0+URZ], R3 ;  /* 0x00000003000075a7 */ /* 0x0022a400080011ff */
[----:B--2---:R-:W-:Y:S05]  /*8f80*/  @!P0 NANOSLEEP.SYNCS 0x989680 ;  /* 0x009896800000895d */ /* 0x004fea0003900000 */
[----:B------:R-:W2:Y:S02]  /*8f90*/  @!P0 SYNCS.PHASECHK.TRANS64 P0, [R0+URZ], R3 ;  /* 0x00000003000085a7 */ /* 0x000ea400080010ff */
[----:B--2---:R-:W-:Y:S05]  /*8fa0*/  @!P0 BRA `(.L_x_208) ;  /* 0xfffffffc00f08947 */ /* 0x004fea000383ffff */
[----:B------:R-:W-:Y:S05]  /*8fb0*/  BRA `(.L_x_209) ;  /* 0xffffffac00607947 */ /* 0x000fea000383ffff */
.L_x_74:
[----:B------:R-:W-:-:S07]  /*8fc0*/  MOV R0, UR5 ;  /* 0x0000000500007c02 */ /* 0x000fce0008000f00 */
.L_x_210:
[----:B-1----:R1:W2:Y:S02]  /*8fd0*/  SYNCS.PHASECHK.TRANS64.TRYWAIT P0, [R0+URZ], R3 ;  /* 0x00000003000075a7 */ /* 0x0022a400080011ff */
[----:B--2---:R-:W-:Y:S05]  /*8fe0*/  @!P0 NANOSLEEP.SYNCS 0x989680 ;  /* 0x009896800000895d */ /* 0x004fea0003900000 */
[----:B------:R-:W2:Y:S02]  /*8ff0*/  @!P0 SYNCS.PHASECHK.TRANS64 P0, [R0+URZ], R3 ;  /* 0x00000003000085a7 */ /* 0x000ea400080010ff */
[----:B--2---:R-:W-:Y:S05]  /*9000*/  @!P0 BRA `(.L_x_210) ;  /* 0xfffffffc00f08947 */ /* 0x004fea000383ffff */
[----:B------:R-:W-:Y:S05]  /*9010*/  BRA `(.L_x_211) ;  /* 0xffffffac006c7947 */ /* 0x000fea000383ffff */
.L_x_75:
[----:B------:R-:W-:-:S07]  /*9020*/  MOV R0, UR5 ;  /* 0x0000000500007c02 */ /* 0x000fce0008000f00 */
.L_x_212:
[----:B-1----:R1:W2:Y:S02]  /*9030*/  SYNCS.PHASECHK.TRANS64.TRYWAIT P0, [R0+URZ], R3 ;  /* 0x00000003000075a7 */ /* 0x0022a400080011ff */
[----:B--2---:R-:W-:Y:S05]  /*9040*/  @!P0 NANOSLEEP.SYNCS 0x989680 ;  /* 0x009896800000895d */ /* 0x004fea0003900000 */
[----:B------:R-:W2:Y:S02]  /*9050*/  @!P0 SYNCS.PHASECHK.TRANS64 P0, [R0+URZ], R3 ;  /* 0x00000003000085a7 */ /* 0x000ea400080010ff */
[----:B--2---:R-:W-:Y:S05]  /*9060*/  @!P0 BRA `(.L_x_212) ;  /* 0xfffffffc00f08947 */ /* 0x004fea000383ffff */
[----:B------:R-:W-:Y:S05]  /*9070*/  BRA `(.L_x_213) ;  /* 0xffffffac00787947 */ /* 0x000fea000383ffff */
.L_x_76:
[----:B------:R-:W-:-:S07]  /*9080*/  MOV R0, UR5 ;  /* 0x0000000500007c02 */ /* 0x000fce0008000f00 */
.L_x_214:
[----:B-1----:R1:W2:Y:S02]  /*9090*/  SYNCS.PHASECHK.TRANS64.TRYWAIT P0, [R0+URZ], R3 ;  /* 0x00000003000075a7 */ /* 0x0022a400080011ff */
[----:B--2---:R-:W-:Y:S05]  /*90a0*/  @!P0 NANOSLEEP.SYNCS 0x989680 ;  /* 0x009896800000895d */ /* 0x004fea0003900000 */
[----:B------:R-:W2:Y:S02]  /*90b0*/  @!P0 SYNCS.PHASECHK.TRANS64 P0, [R0+URZ], R3 ;  /* 0x00000003000085a7 */ /* 0x000ea400080010ff */
[----:B--2---:R-:W-:Y:S05]  /*90c0*/  @!P0 BRA `(.L_x_214) ;  /* 0xfffffffc00f08947 */ /* 0x004fea000383ffff */
[----:B------:R-:W-:Y:S05]  /*90d0*/  BRA `(.L_x_215) ;  /* 0xffffffac00847947 */ /* 0x000fea000383ffff */
.L_x_77:
[----:B------:R-:W-:-:S07]  /*90e0*/  MOV R0, UR5 ;  /* 0x0000000500007c02 */ /* 0x000fce0008000f00 */
.L_x_216:
[----:B-1----:R1:W2:Y:S02]  /*90f0*/  SYNCS.PHASECHK.TRANS64.TRYWAIT P0, [R0+URZ], R3 ;  /* 0x00000003000075a7 */ /* 0x0022a400080011ff */
[----:B--2---:R-:W-:Y:S05]  /*9100*/  @!P0 NANOSLEEP.SYNCS 0x989680 ;  /* 0x009896800000895d */ /* 0x004fea0003900000 */
[----:B------:R-:W2:Y:S02]  /*9110*/  @!P0 SYNCS.PHASECHK.TRANS64 P0, [R0+URZ], R3 ;  /* 0x00000003000085a7 */ /* 0x000ea400080010ff */
[----:B--2---:R-:W-:Y:S05]  /*9120*/  @!P0 BRA `(.L_x_216) ;  /* 0xfffffffc00f08947 */ /* 0x004fea000383ffff */
[----:B------:R-:W-:Y:S05]  /*9130*/  BRA `(.L_x_217) ;  /* 0xffffffac00907947 */ /* 0x000fea000383ffff */
.L_x_78:
[----:B------:R-:W-:-:S07]  /*9140*/  MOV R0, UR5 ;  /* 0x0000000500007c02 */ /* 0x000fce0008000f00 */
.L_x_218:
[----:B-1----:R1:W2:Y:S02]  /*9150*/  SYNCS.PHASECHK.TRANS64.TRYWAIT P0, [R0+URZ], R3 ;  /* 0x00000003000075a7 */ /* 0x0022a400080011ff */
[----:B--2---:R-:W-:Y:S05]  /*9160*/  @!P0 NANOSLEEP.SYNCS 0x989680 ;  /* 0x009896800000895d */ /* 0x004fea0003900000 */
[----:B------:R-:W2:Y:S02]  /*9170*/  @!P0 SYNCS.PHASECHK.TRANS64 P0, [R0+URZ], R3 ;  /* 0x00000003000085a7 */ /* 0x000ea400080010ff */
[----:B--2---:R-:W-:Y:S05]  /*9180*/  @!P0 BRA `(.L_x_218) ;  /* 0xfffffffc00f08947 */ /* 0x004fea000383ffff */
[----:B------:R-:W-:Y:S05]  /*9190*/  BRA `(.L_x_219) ;  /* 0xffffffac009c7947 */ /* 0x000fea000383ffff */
.L_x_81:
[----:B-1----:R1:W2:Y:S02]  /*91a0*/  SYNCS.PHASECHK.TRANS64.TRYWAIT P0, [R2+URZ+0x2c0], R4 ;  /* 0x0002c004020075a7 */ /* 0x0022a400080011ff */
[----:B--2---:R-:W-:Y:S05]  /*91b0*/  @!P0 NANOSLEEP.SYNCS 0x989680 ;  /* 0x009896800000895d */ /* 0x004fea0003900000 */
[----:B------:R-:W2:Y:S02]  /*91c0*/  @!P0 SYNCS.PHASECHK.TRANS64 P0, [R2+URZ+0x2c0], R4 ;  /* 0x0002c004020085a7 */ /* 0x000ea400080010ff */
[----:B--2---:R-:W-:Y:S05]  /*91d0*/  @!P0 BRA `(.L_x_81) ;  /* 0xfffffffc00f08947 */ /* 0x004fea000383ffff */
[----:B------:R-:W-:Y:S05]  /*91e0*/  BRA `(.L_x_220) ;  /* 0xffffffac00f87947 */ /* 0x000fea000383ffff */
.L_x_82:
[----:B------:R-:W-:-:S07]  /*91f0*/  MOV R2, UR4 ;  /* 0x0000000400027c02 */ /* 0x000fce0008000f00 */
.L_x_221:
[----:B-1----:R1:W2:Y:S02]  /*9200*/  SYNCS.PHASECHK.TRANS64.TRYWAIT P0, [R2+URZ+0x270], R5 ;  /* 0x00027005020075a7 */ /* 0x0022a400080011ff */
[----:B--2---:R-:W-:Y:S05]  /*9210*/  @!P0 NANOSLEEP.SYNCS 0x989680 ;  /* 0x009896800000895d */ /* 0x004fea0003900000 */
[----:B------:R-:W2:Y:S02]  /*9220*/  @!P0 SYNCS.PHASECHK.TRANS64 P0, [R2+URZ+0x270], R5 ;  /* 0x00027005020085a7 */ /* 0x000ea400080010ff */
[----:B--2---:R-:W-:Y:S05]  /*9230*/  @!P0 BRA `(.L_x_221) ;  /* 0xfffffffc00f08947 */ /* 0x004fea000383ffff */
[----:B------:R-:W-:Y:S05]  /*9240*/  BRA `(.L_x_222) ;  /* 0xffffffb000087947 */ /* 0x000fea000383ffff */
.L_x_83:
[----:B-1----:R1:W2:Y:S02]  /*9250*/  SYNCS.PHASECHK.TRANS64.TRYWAIT P1, [R2+URZ+0x260], R4 ;  /* 0x00026004020075a7 */ /* 0x0022a400080211ff */
[----:B--2---:R-:W-:Y:S05]  /*9260*/  @!P1 NANOSLEEP.SYNCS 0x989680 ;  /* 0x009896800000995d */ /* 0x004fea0003900000 */
[----:B------:R-:W2:Y:S02]  /*9270*/  @!P1 SYNCS.PHASECHK.TRANS64 P1, [R2+URZ+0x260], R4 ;  /* 0x00026004020095a7 */ /* 0x000ea400080210ff */
[----:B--2---:R-:W-:Y:S05]  /*9280*/  @!P1 BRA `(.L_x_83) ;  /* 0xfffffffc00f09947 */ /* 0x004fea000383ffff */
[----:B------:R-:W-:Y:S05]  /*9290*/  BRA `(.L_x_223) ;  /* 0xffffffb000387947 */ /* 0x000fea000383ffff */
.L_x_86:
[----:B------:R-:W-:-:S07]  /*92a0*/  MOV R0, UR4 ;  /* 0x0000000400007c02 */ /* 0x000fce0008000f00 */
.L_x_224:
[----:B-1----:R1:W2:Y:S02]  /*92b0*/  SYNCS.PHASECHK.TRANS64.TRYWAIT P0, [R0+URZ+0x270], R2 ;  /* 0x00027002000075a7 */ /* 0x0022a400080011ff */
[----:B--2---:R-:W-:Y:S05]  /*92c0*/  @!P0 NANOSLEEP.SYNCS 0x989680 ;  /* 0x009896800000895d */ /* 0x004fea0003900000 */
[----:B------:R-:W2:Y:S02]  /*92d0*/  @!P0 SYNCS.PHASECHK.TRANS64 P0, [R0+URZ+0x270], R2 ;  /* 0x00027002000085a7 */ /* 0x000ea400080010ff */
[----:B--2---:R-:W-:Y:S05]  /*92e0*/  @!P0 BRA `(.L_x_224) ;  /* 0xfffffffc00f08947 */ /* 0x004fea000383ffff */
[----:B------:R-:W-:Y:S05]  /*92f0*/  BRA `(.L_x_85) ;  /* 0xffffffb0008c7947 */ /* 0x000fea000383ffff */
.L_x_95:
[----:B-1----:R-:W-:-:S04]  /*9300*/  MOV R5, UR5 ;  /* 0x0000000500057c02 */ /* 0x002fc80008000f00 */
[----:B------:R1:W2:Y:S03]  /*9310*/  SYNCS.PHASECHK.TRANS64.TRYWAIT P0, [R5+URZ+0x8], R6 ;  /* 0x00000806050075a7 */ /* 0x0002a600080011ff */
[----:B--2---:R-:W-:Y:S05]  /*9320*/  @!P0 NANOSLEEP.SYNCS 0x989680 ;  /* 0x009896800000895d */ /* 0x004fea0003900000 */
[----:B------:R-:W2:Y:S02]  /*9330*/  @!P0 SYNCS.PHASECHK.TRANS64 P0, [R5+URZ+0x8], R6 ;  /* 0x00000806050085a7 */ /* 0x000ea400080010ff */
[----:B--2---:R-:W-:Y:S05]  /*9340*/  @!P0 BRA `(.L_x_95) ;  /* 0xfffffffc00ec8947 */ /* 0x004fea000383ffff */
[----:B------:R-:W-:Y:S05]  /*9350*/  BRA `(.L_x_94) ;  /* 0xffffffb400407947 */ /* 0x000fea000383ffff */
.L_x_97:
[----:B------:R-:W-:Y:S01]  /*9360*/  BSSY B0, `(.L_x_225) ;  /* 0x0000006000007945 */ /* 0x000fe20003800000 */
[----:B------:R-:W-:-:S07]  /*9370*/  MOV R15, 0xffffffff ;  /* 0xffffffff000f7802 */ /* 0x000fce0000000f00 */
[----:B-1---5:R-:W-:Y:S05]  /*9380*/  WARPSYNC.COLLECTIVE R15, `(.L_x_226) ;  /* 0x000000000f0c7348 */ /* 0x022fea0003c00000 */
[----:B------:R-:W-:Y:S02]  /*9390*/  ELECT P6, UR79, PT ;  /* 0x00000000004f782f */ /* 0x000fe400038c0000 */
[----:B------:R-:W-:Y:S01]  /*93a0*/  MOV R14, UR79 ;  /* 0x0000004f000e7c02 */ /* 0x000fe20008000f00 */
[----:B-1---5:R-:W-:Y:S10]  /*93b0*/  ENDCOLLECTIVE ;  /* 0x000000000000791b */ /* 0x022ff40003800000 */
.L_x_226:
[----:B------:R-:W-:Y:S05]  /*93c0*/  BSYNC B0 ;  /* 0x0000000000007941 */ /* 0x000fea0003800000 */
.L_x_225:
[----:B------:R-:W-:Y:S01]  /*93d0*/  PLOP3.LUT P0, PT, P6, PT, PT, 0x80, 0x8 ;  /* 0x000000000008781c */ /* 0x000fe2000370f070 */
[----:B------:R-:W-:-:S12]  /*93e0*/  BRA `(.L_x_227) ;  /* 0xffffffb4006c7947 */ /* 0x000fd8000383ffff */
.L_x_99:
[----:B-1----:R-:W-:-:S04]  /*93f0*/  MOV R0, UR5 ;  /* 0x0000000500007c02 */ /* 0x002fc80008000f00 */
[----:B------:R1:W2:Y:S03]  /*9400*/  SYNCS.PHASECHK.TRANS64.TRYWAIT P0, [R0+URZ+0x8], R4 ;  /* 0x00000804000075a7 */ /* 0x0002a600080011ff */
[----:B--2---:R-:W-:Y:S05]  /*9410*/  @!P0 NANOSLEEP.SYNCS 0x989680 ;  /* 0x009896800000895d */ /* 0x004fea0003900000 */
[----:B------:R-:W2:Y:S02]  /*9420*/  @!P0 SYNCS.PHASECHK.TRANS64 P0, [R0+URZ+0x8], R4 ;  /* 0x00000804000085a7 */ /* 0x000ea400080010ff */
[----:B--2---:R-:W-:Y:S05]  /*9430*/  @!P0 BRA `(.L_x_99) ;  /* 0xfffffffc00ec8947 */ /* 0x004fea000383ffff */
[----:B------:R-:W-:Y:S05]  /*9440*/  BRA `(.L_x_98) ;  /* 0xffffffb400707947 */ /* 0x000fea000383ffff */
.L_x_100:
[----:B-1----:R1:W2:Y:S02]  /*9450*/  SYNCS.PHASECHK.TRANS64.TRYWAIT P0, [R0+URZ+0x260], R4 ;  /* 0x00026004000075a7 */ /* 0x0022a400080011ff */
[----:B--2---:R-:W-:Y:S05]  /*9460*/  @!P0 NANOSLEEP.SYNCS 0x989680 ;  /* 0x009896800000895d */ /* 0x004fea0003900000 */
[----:B------:R-:W2:Y:S02]  /*9470*/  @!P0 SYNCS.PHASECHK.TRANS64 P0, [R0+URZ+0x260], R4 ;  /* 0x00026004000085a7 */ /* 0x000ea400080010ff */
[----:B--2---:R-:W-:Y:S05]  /*9480*/  @!P0 BRA `(.L_x_100) ;  /* 0xfffffffc00f08947 */ /* 0x004fea000383ffff */
[----:B------:R-:W-:Y:S05]  /*9490*/  BRA `(.L_x_228) ;  /* 0xffffffb8004c7947 */ /* 0x000fea000383ffff */
.L_x_102:
[----:B------:R-:W-:-:S07]  /*94a0*/  MOV R0, UR23 ;  /* 0x0000001700007c02 */ /* 0x000fce0008000f00 */
.L_x_229:
[----:B-1----:R1:W2:Y:S02]  /*94b0*/  SYNCS.PHASECHK.TRANS64.TRYWAIT P0, [R0+URZ+0x2a0], R4 ;  /* 0x0002a004000075a7 */ /* 0x0022a400080011ff */
[----:B--2---:R-:W-:Y:S05]  /*94c0*/  @!P0 NANOSLEEP.SYNCS 0x989680 ;  /* 0x009896800000895d */ /* 0x004fea0003900000 */
[----:B------:R-:W2:Y:S02]  /*94d0*/  @!P0 SYNCS.PHASECHK.TRANS64 P0, [R0+URZ+0x2a0], R4 ;  /* 0x0002a004000085a7 */ /* 0x000ea400080010ff */
[----:B--2---:R-:W-:Y:S05]  /*94e0*/  @!P0 BRA `(.L_x_229) ;  /* 0xfffffffc00f08947 */ /* 0x004fea000383ffff */
[----:B------:R-:W-:Y:S05]  /*94f0*/  BRA `(.L_x_230) ;  /* 0xffffffb800987947 */ /* 0x000fea000383ffff */
.L_x_105:
[----:B------:R-:W-:Y:S07]  /*9500*/  MOV R0, UR5 ;  /* 0x0000000500007c02 */ /* 0x000fee0008000f00 */
.L_x_231:
[----:B-1----:R1:W2:Y:S02]  /*9510*/  SYNCS.PHASECHK.TRANS64.TRYWAIT P0, [R0+URZ], R4 ;  /* 0x00000004000075a7 */ /* 0x0022a400080011ff */
[----:B--2---:R-:W-:Y:S05]  /*9520*/  @!P0 NANOSLEEP.SYNCS 0x989680 ;  /* 0x009896800000895d */ /* 0x004fea0003900000 */
[----:B------:R-:W2:Y:S02]  /*9530*/  @!P0 SYNCS.PHASECHK.TRANS64 P0, [R0+URZ], R4 ;  /* 0x00000004000085a7 */ /* 0x000ea400080010ff */
[----:B--2---:R-:W-:Y:S05]  /*9540*/  @!P0 BRA `(.L_x_231) ;  /* 0xfffffffc00f08947 */ /* 0x004fea000383ffff */
[----:B------:R-:W-:Y:S05]  /*9550*/  BRA `(.L_x_104) ;  /* 0xffffffb800ac7947 */ /* 0x000fea000383ffff */
.L_x_109:
[----:B-1----:R-:W-:-:S07]  /*9560*/  MOV R0, UR4 ;  /* 0x0000000400007c02 */ /* 0x002fce0008000f00 */
.L_x_232:
[----:B-1----:R1:W2:Y:S02]  /*9570*/  SYNCS.PHASECHK.TRANS64.TRYWAIT P0, [R0+URZ], R2 ;  /* 0x00000002000075a7 */ /* 0x0022a400080011ff */
[----:B--2---:R-:W-:Y:S05]  /*9580*/  @!P0 NANOSLEEP.SYNCS 0x989680 ;  /* 0x009896800000895d */ /* 0x004fea0003900000 */
[----:B------:R-:W2:Y:S02]  /*9590*/  @!P0 SYNCS.PHASECHK.TRANS64 P0, [R0+URZ], R2 ;  /* 0x00000002000085a7 */ /* 0x000ea400080010ff */
[----:B--2---:R-:W-:Y:S05]  /*95a0*/  @!P0 BRA `(.L_x_232) ;  /* 0xfffffffc00f08947 */ /* 0x004fea000383ffff */
[----:B------:R-:W-:Y:S05]  /*95b0*/  BRA `(.L_x_233) ;  /* 0xffffffbc00787947 */ /* 0x000fea000383ffff */
.L_x_110:
[----:B------:R-:W-:-:S07]  /*95c0*/  MOV R0, UR5 ;  /* 0x0000000500007c02 */ /* 0x000fce0008000f00 */
.L_x_234:
[----:B-1----:R1:W2:Y:S02]  /*95d0*/  SYNCS.PHASECHK.TRANS64.TRYWAIT P0, [R0+URZ], R3 ;  /* 0x00000003000075a7 */ /* 0x0022a400080011ff */
[----:B--2---:R-:W-:Y:S05]  /*95e0*/  @!P0 NANOSLEEP.SYNCS 0x989680 ;  /* 0x009896800000895d */ /* 0x004fea0003900000 */
[----:B------:R-:W2:Y:S02]  /*95f0*/  @!P0 SYNCS.PHASECHK.TRANS64 P0, [R0+URZ], R3 ;  /* 0x00000003000085a7 */ /* 0x000ea400080010ff */
[----:B--2---:R-:W-:Y:S05]  /*9600*/  @!P0 BRA `(.L_x_234) ;  /* 0xfffffffc00f08947 */ /* 0x004fea000383ffff */
[----:B------:R-:W-:Y:S05]  /*9610*/  BRA `(.L_x_235) ;  /* 0xffffffbc00847947 */ /* 0x000fea000383ffff */
.L_x_111:
[----:B------:R-:W-:-:S07]  /*9620*/  MOV R0, UR5 ;  /* 0x0000000500007c02 */ /* 0x000fce0008000f00 */
.L_x_236:
[----:B-1----:R1:W2:Y:S02]  /*9630*/  SYNCS.PHASECHK.TRANS64.TRYWAIT P0, [R0+URZ], R3 ;  /* 0x00000003000075a7 */ /* 0x0022a400080011ff */
[----:B--2---:R-:W-:Y:S05]  /*9640*/  @!P0 NANOSLEEP.SYNCS 0x989680 ;  /* 0x009896800000895d */ /* 0x004fea0003900000 */
[----:B------:R-:W2:Y:S02]  /*9650*/  @!P0 SYNCS.PHASECHK.TRANS64 P0, [R0+URZ], R3 ;  /* 0x00000003000085a7 */ /* 0x000ea400080010ff */
[----:B--2---:R-:W-:Y:S05]  /*9660*/  @!P0 BRA `(.L_x_236) ;  /* 0xfffffffc00f08947 */ /* 0x004fea000383ffff */
[----:B------:R-:W-:Y:S05]  /*9670*/  BRA `(.L_x_237) ;  /* 0xffffffbc00907947 */ /* 0x000fea000383ffff */
.L_x_114:
[----:B------:R-:W-:-:S07]  /*9680*/  MOV R0, UR17 ;  /* 0x0000001100007c02 */ /* 0x000fce0008000f00 */
.L_x_238:
[----:B-1----:R1:W2:Y:S02]  /*9690*/  SYNCS.PHASECHK.TRANS64.TRYWAIT P1, [R0+URZ+0x2e0], R2 ;  /* 0x0002e002000075a7 */ /* 0x0022a400080211ff */
[----:B--2---:R-:W-:Y:S05]  /*96a0*/  @!P1 NANOSLEEP.SYNCS 0x989680 ;  /* 0x009896800000995d */ /* 0x004fea0003900000 */
[----:B------:R-:W2:Y:S02]  /*96b0*/  @!P1 SYNCS.PHASECHK.TRANS64 P1, [R0+URZ+0x2e0], R2 ;  /* 0x0002e002000095a7 */ /* 0x000ea400080210ff */
[----:B--2---:R-:W-:Y:S05]  /*96c0*/  @!P1 BRA `(.L_x_238) ;  /* 0xfffffffc00f09947 */ /* 0x004fea000383ffff */
[----:B------:R-:W-:Y:S05]  /*96d0*/  BRA `(.L_x_239) ;  /* 0xffffffbc00dc7947 */ /* 0x000fea000383ffff */
.L_x_119:
[----:B--2---:R2:W3:Y:S02]  /*96e0*/  SYNCS.PHASECHK.TRANS64.TRYWAIT P0, [R7+URZ+0x260], R0 ;  /* 0x00026000070075a7 */ /* 0x0044e400080011ff */
[----:B---3--:R-:W-:Y:S05]  /*96f0*/  @!P0 NANOSLEEP.SYNCS 0x989680 ;  /* 0x009896800000895d */ /* 0x008fea0003900000 */
[----:B------:R-:W3:Y:S02]  /*9700*/  @!P0 SYNCS.PHASECHK.TRANS64 P0, [R7+URZ+0x260], R0 ;  /* 0x00026000070085a7 */ /* 0x000ee400080010ff */
[----:B---3--:R-:W-:Y:S05]  /*9710*/  @!P0 BRA `(.L_x_119) ;  /* 0xfffffffc00f08947 */ /* 0x008fea000383ffff */
[----:B------:R-:W-:Y:S05]  /*9720*/  BRA `(.L_x_240) ;  /* 0xffffffc000f87947 */ /* 0x000fea000383ffff */
.L_x_122:
[----:B-1----:R-:W-:Y:S07]  /*9730*/  MOV R0, UR17 ;  /* 0x0000001100007c02 */ /* 0x002fee0008000f00 */
.L_x_241:
[----:B-1----:R1:W2:Y:S02]  /*9740*/  SYNCS.PHASECHK.TRANS64.TRYWAIT P2, [R0+URZ+0x258], R7 ;  /* 0x00025807000075a7 */ /* 0x0022a400080411ff */
[----:B--2---:R-:W-:Y:S05]  /*9750*/  @!P2 NANOSLEEP.SYNCS 0x989680 ;  /* 0x009896800000a95d */ /* 0x004fea0003900000 */
[----:B------:R-:W2:Y:S02]  /*9760*/  @!P2 SYNCS.PHASECHK.TRANS64 P2, [R0+URZ+0x258], R7 ;  /* 0x000258070000a5a7 */ /* 0x000ea400080410ff */
[----:B--2---:R-:W-:Y:S05]  /*9770*/  @!P2 BRA `(.L_x_241) ;  /* 0xfffffffc00f0a947 */ /* 0x004fea000383ffff */
[----:B------:R-:W-:Y:S05]  /*9780*/  BRA `(.L_x_121) ;  /* 0xffffffc800587947 */ /* 0x000fea000383ffff */
.L_x_125:
[----:B-1----:R-:W-:Y:S07]  /*9790*/  MOV R0, UR17 ;  /* 0x0000001100007c02 */ /* 0x002fee0008000f00 */
.L_x_242:
[----:B-1----:R1:W2:Y:S02]  /*97a0*/  SYNCS.PHASECHK.TRANS64.TRYWAIT P0, [R0+URZ+0x248], R6 ;  /* 0x00024806000075a7 */ /* 0x0022a400080011ff */
[----:B--2---:R-:W-:Y:S05]  /*97b0*/  @!P0 NANOSLEEP.SYNCS 0x989680 ;  /* 0x009896800000895d */ /* 0x004fea0003900000 */
[----:B------:R-:W2:Y:S02]  /*97c0*/  @!P0 SYNCS.PHASECHK.TRANS64 P0, [R0+URZ+0x248], R6 ;  /* 0x00024806000085a7 */ /* 0x000ea400080010ff */
[----:B--2---:R-:W-:Y:S05]  /*97d0*/  @!P0 BRA `(.L_x_242) ;  /* 0xfffffffc00f08947 */ /* 0x004fea000383ffff */
[----:B------:R-:W-:Y:S05]  /*97e0*/  BRA `(.L_x_243) ;  /* 0xffffffc800a87947 */ /* 0x000fea000383ffff */
.L_x_128:
[----:B--2---:R2:W3:Y:S02]  /*97f0*/  SYNCS.PHASECHK.TRANS64.TRYWAIT P0, [R3+URZ+0x260], R0 ;  /* 0x00026000030075a7 */ /* 0x0044e400080011ff */
[----:B---3--:R-:W-:Y:S05]  /*9800*/  @!P0 NANOSLEEP.SYNCS 0x989680 ;  /* 0x009896800000895d */ /* 0x008fea0003900000 */
[----:B------:R-:W3:Y:S02]  /*9810*/  @!P0 SYNCS.PHASECHK.TRANS64 P0, [R3+URZ+0x260], R0 ;  /* 0x00026000030085a7 */ /* 0x000ee400080010ff */
[----:B---3--:R-:W-:Y:S05]  /*9820*/  @!P0 BRA `(.L_x_128) ;  /* 0xfffffffc00f08947 */ /* 0x008fea000383ffff */
[----:B------:R-:W-:Y:S05]  /*9830*/  BRA `(.L_x_244) ;  /* 0xffffffcc00f47947 */ /* 0x000fea000383ffff */
.L_x_139:
[----:B-1----:R-:W-:Y:S04]  /*9840*/  MOV R0, UR44 ;  /* 0x0000002c00007c02 */ /* 0x002fe80008000f00 */
[----:B------:R1:W2:Y:S03]  /*9850*/  SYNCS.PHASECHK.TRANS64.TRYWAIT P1, [R0+URZ+0x240], R3 ;  /* 0x00024003000075a7 */ /* 0x0002a600080211ff */
[----:B--2---:R-:W-:Y:S05]  /*9860*/  @!P1 NANOSLEEP.SYNCS 0x989680 ;  /* 0x009896800000995d */ /* 0x004fea0003900000 */
[----:B------:R-:W2:Y:S02]  /*9870*/  @!P1 SYNCS.PHASECHK.TRANS64 P1, [R0+URZ+0x240], R3 ;  /* 0x00024003000095a7 */ /* 0x000ea400080210ff */
[----:B--2---:R-:W-:Y:S05]  /*9880*/  @!P1 BRA `(.L_x_139) ;  /* 0xfffffffc00ec9947 */ /* 0x004fea000383ffff */
[----:B------:R-:W-:Y:S05]  /*9890*/  BRA `(.L_x_138) ;  /* 0xffffffdc00307947 */ /* 0x000fea000383ffff */
.L_x_141:
[----:B------:R1:W1:Y:S02]  /*98a0*/  SYNCS.PHASECHK.TRANS64.TRYWAIT P1, [R83+URZ+0x280], R4 ;  /* 0x00028004530075a7 */ /* 0x00026400080211ff */
[----:B-1----:R-:W-:Y:S05]  /*98b0*/  @!P1 NANOSLEEP.SYNCS 0x989680 ;  /* 0x009896800000995d */ /* 0x002fea0003900000 */
[----:B------:R-:W1:Y:S02]  /*98c0*/  @!P1 SYNCS.PHASECHK.TRANS64 P1, [R83+URZ+0x280], R4 ;  /* 0x00028004530095a7 */ /* 0x000e6400080210ff */
[----:B-1----:R-:W-:Y:S05]  /*98d0*/  @!P1 BRA `(.L_x_141) ;  /* 0xfffffffc00f09947 */ /* 0x002fea000383ffff */
[----:B------:R-:W-:Y:S05]  /*98e0*/  BRA `(.L_x_140) ;  /* 0xffffffdc006c7947 */ /* 0x000fea000383ffff */
        .weak           $__internal_0_$__cuda_sm10x_tcgen05_guardrail_trap_col_being_dealloced_not_returned_by_alloc
        .type           $__internal_0_$__cuda_sm10x_tcgen05_guardrail_trap_col_being_dealloced_not_returned_by_alloc,@function
        .size           $__internal_0_$__cuda_sm10x_tcgen05_guardrail_trap_col_being_dealloced_not_returned_by_alloc,($__internal_1_$__cuda_sm10x_tcgen05_guardrail_trap_phase_invalid_during_alloc - $__internal_0_$__cuda_sm10x_tcgen05_guardrail_trap_col_being_dealloced_not_returned_by_alloc)
$__internal_0_$__cuda_sm10x_tcgen05_guardrail_trap_col_being_dealloced_not_returned_by_alloc:
[----:B------:R-:W-:Y:S05]  /*98f0*/  BPT.TRAP 0x1 ;  /* 0x000000040000795c */ /* 0x000fea0000300000 */
[----:B------:R-:W-:-:S04]  /*9900*/  HFMA2 R3, -RZ, RZ, 0, 0 ;  /* 0x00000000ff037431 */ /* 0x000fc800000001ff */
[----:B------:R-:W-:Y:S05]  /*9910*/  RET.REL.NODEC R2 `(_ZN7cutlass13device_kernelINS_4gemm6kernel13GemmUniversalIN4cute5tupleIJiiiiEEENS1_10collective13CollectiveMmaINS1_35MainloopSm100TmaUmmaWarpSpecializedILi36ELi2ELi4ENS5_IJNS4_1CILi2EEESB_NSA_ILi1EEEEEEEENS5_IJNSA_ILi128EEENSA_ILi64EEESG_EEEaNS5_IJlSC_lEEEaSI_NS4_8TiledMMAINS4_8MMA_AtomIJNS4_21SM100_MMA_S8_2x1SM_SSIaaiLi128ELi64ELNS4_4UMMA5MajorE0ELSN_0ELNSM_8SaturateE0EEEEEENS4_6LayoutINS5_IJSC_SC_SC_EEENS5_IJNSA_ILi0EEEST_ST_EEEEENS5_IJNS4_10UnderscoreESW_SW_EEEEENS4_28SM100_TMA_2SM_LOAD_MULTICASTENS4_14ComposedLayoutINS4_7SwizzleILi2ELi4ELi3EEENS4_18smem_ptr_flag_bitsILi8EEENSR_INS5_IJNSA_ILi8EEESG_EEENS5_IJSG_SC_EEEEEEEvNS4_8identityENS4_18SM100_TMA_2SM_LOADES19_vS1A_EENS_8epilogue10collective18CollectiveEpilogueINS1D_23Sm100TmaWarpSpecializedILi1ELi1ELi32ELb0ELb0EEEJNS5_IJSG_SG_SG_EEENS5_IJNSR_ISG_SC_EES1J_EEEaSI_aSI_NS1D_6fusion15FusionCallbacksIS1H_NS1L_17LinearCombinationIaiaiLNS_15FloatRoundStyleE2EEES1I_S1K_JEEENS4_5SM1004TMEM4LOAD26SM100_TMEM_LOAD_32dp32b32xENS4_13SM90_TMA_LOADES19_NS4_39AutoVectorizingCopyWithAssumedAlignmentILi128EEENS4_14SM90_TMA_STOREES19_S1X_S1X_EEEvvEEEEvNT_6ParamsE) ;  /* 0xffffff6402b87950 */ /* 0x000fea0003c3ffff */
        .weak           $__internal_1_$__cuda_sm10x_tcgen05_guardrail_trap_phase_invalid_during_alloc
        .type           $__internal_1_$__cuda_sm10x_tcgen05_guardrail_trap_phase_invalid_during_alloc,@function
        .size           $__internal_1_$__cuda_sm10x_tcgen05_guardrail_trap_phase_invalid_during_alloc,($__internal_2_$__cuda_sm10x_tcgen05_guardrail_trap_unallocated_columns_being_dealloced - $__internal_1_$__cuda_sm10x_tcgen05_guardrail_trap_phase_invalid_during_alloc)
$__internal_1_$__cuda_sm10x_tcgen05_guardrail_trap_phase_invalid_during_alloc:
[----:B------:R-:W-:Y:S05]  /*9920*/  BPT.TRAP 0x1 ;  /* 0x000000040000795c */ /* 0x000fea0000300000 */
[----:B------:R-:W-:-:S04]  /*9930*/  MOV R5, 0x0 ;  /* 0x0000000000057802 */ /* 0x000fc80000000f00 */
[----:B------:R-:W-:Y:S05]  /*9940*/  RET.REL.NODEC R4 `(_ZN7cutlass13device_kernelINS_4gemm6kernel13GemmUniversalIN4cute5tupleIJiiiiEEENS1_10collective13CollectiveMmaINS1_35MainloopSm100TmaUmmaWarpSpecializedILi36ELi2ELi4ENS5_IJNS4_1CILi2EEESB_NSA_ILi1EEEEEEEENS5_IJNSA_ILi128EEENSA_ILi64EEESG_EEEaNS5_IJlSC_lEEEaSI_NS4_8TiledMMAINS4_8MMA_AtomIJNS4_21SM100_MMA_S8_2x1SM_SSIaaiLi128ELi64ELNS4_4UMMA5MajorE0ELSN_0ELNSM_8SaturateE0EEEEEENS4_6LayoutINS5_IJSC_SC_SC_EEENS5_IJNSA_ILi0EEEST_ST_EEEEENS5_IJNS4_10UnderscoreESW_SW_EEEEENS4_28SM100_TMA_2SM_LOAD_MULTICASTENS4_14ComposedLayoutINS4_7SwizzleILi2ELi4ELi3EEENS4_18smem_ptr_flag_bitsILi8EEENSR_INS5_IJNSA_ILi8EEESG_EEENS5_IJSG_SC_EEEEEEEvNS4_8identityENS4_18SM100_TMA_2SM_LOADES19_vS1A_EENS_8epilogue10collective18CollectiveEpilogueINS1D_23Sm100TmaWarpSpecializedILi1ELi1ELi32ELb0ELb0EEEJNS5_IJSG_SG_SG_EEENS5_IJNSR_ISG_SC_EES1J_EEEaSI_aSI_NS1D_6fusion15FusionCallbacksIS1H_NS1L_17LinearCombinationIaiaiLNS_15FloatRoundStyleE2EEES1I_S1K_JEEENS4_5SM1004TMEM4LOAD26SM100_TMEM_LOAD_32dp32b32xENS4_13SM90_TMA_LOADES19_NS4_39AutoVectorizingCopyWithAssumedAlignmentILi128EEENS4_14SM90_TMA_STOREES19_S1X_S1X_EEEvvEEEEvNT_6ParamsE) ;  /* 0xffffff6404ac7950 */ /* 0x000fea0003c3ffff */
        .weak           $__internal_2_$__cuda_sm10x_tcgen05_guardrail_trap_unallocated_columns_being_dealloced
        .type           $__internal_2_$__cuda_sm10x_tcgen05_guardrail_trap_unallocated_columns_being_dealloced,@function
        .size           $__internal_2_$__cuda_sm10x_tcgen05_guardrail_trap_unallocated_columns_being_dealloced,(.L_x_246 - $__internal_2_$__cuda_sm10x_tcgen05_guardrail_trap_unallocated_columns_being_dealloced)
$__internal_2_$__cuda_sm10x_tcgen05_guardrail_trap_unallocated_columns_being_dealloced:
[----:B------:R-:W-:Y:S05]  /*9950*/  BPT.TRAP 0x1 ;  /* 0x000000040000795c */ /* 0x000fea0000300000 */
[----:B------:R-:W-:-:S04]  /*9960*/  HFMA2 R3, -RZ, RZ, 0, 0 ;  /* 0x00000000ff037431 */ /* 0x000fc800000001ff */
[----:B------:R-:W-:Y:S05]  /*9970*/  RET.REL.NODEC R2 `(_ZN7cutlass13device_kernelINS_4gemm6kernel13GemmUniversalIN4cute5tupleIJiiiiEEENS1_10collective13CollectiveMmaINS1_35MainloopSm100TmaUmmaWarpSpecializedILi36ELi2ELi4ENS5_IJNS4_1CILi2EEESB_NSA_ILi1EEEEEEEENS5_IJNSA_ILi128EEENSA_ILi64EEESG_EEEaNS5_IJlSC_lEEEaSI_NS4_8TiledMMAINS4_8MMA_AtomIJNS4_21SM100_MMA_S8_2x1SM_SSIaaiLi128ELi64ELNS4_4UMMA5MajorE0ELSN_0ELNSM_8SaturateE0EEEEEENS4_6LayoutINS5_IJSC_SC_SC_EEENS5_IJNSA_ILi0EEEST_ST_EEEEENS5_IJNS4_10UnderscoreESW_SW_EEEEENS4_28SM100_TMA_2SM_LOAD_MULTICASTENS4_14ComposedLayoutINS4_7SwizzleILi2ELi4ELi3EEENS4_18smem_ptr_flag_bitsILi8EEENSR_INS5_IJNSA_ILi8EEESG_EEENS5_IJSG_SC_EEEEEEEvNS4_8identityENS4_18SM100_TMA_2SM_LOADES19_vS1A_EENS_8epilogue10collective18CollectiveEpilogueINS1D_23Sm100TmaWarpSpecializedILi1ELi1ELi32ELb0ELb0EEEJNS5_IJSG_SG_SG_EEENS5_IJNSR_ISG_SC_EES1J_EEEaSI_aSI_NS1D_6fusion15FusionCallbacksIS1H_NS1L_17LinearCombinationIaiaiLNS_15FloatRoundStyleE2EEES1I_S1K_JEEENS4_5SM1004TMEM4LOAD26SM100_TMEM_LOAD_32dp32b32xENS4_13SM90_TMA_LOADES19_NS4_39AutoVectorizingCopyWithAssumedAlignmentILi128EEENS4_14SM90_TMA_STOREES19_S1X_S1X_EEEvvEEEEvNT_6ParamsE) ;  /* 0xffffff6402a07950 */ /* 0x000fea0003c3ffff */
.L_x_245:
[----:B------:R-:W-:-:S00]  /*9980*/  BRA `(.L_x_245) ;  /* 0xfffffffc00fc7947 */ /* 0x000fc0000383ffff */
[----:B------:R-:W-:-:S00]  /*9990*/  NOP ;  /* 0x0000000000007918 */ /* 0x000fc00000000000 */
        /* <DEDUP_REMOVED lines=14> */
.L_x_246:


//--------------------- .nv.global.init           --------------------------
	.section	.nv.global.init,"aw",@progbits
.nv.global.init:
	.type		$str$27,@object
	.size		$str$27,($str$28 - $str$27)
$str$27:
        /*0000*/ 	.byte	0x28, 0x61, 0x64, 0x64, 0x72, 0x65, 0x73, 0x73, 0x20, 0x26, 0x20, 0x6d, 0x61, 0x73, 0x6b, 0x29
        /*0010*/ 	.byte	0x20, 0x3d, 0x3d, 0x20, 0x30, 0x00
	.type		$str$28,@object
	.size		$str$28,($str$26 - $str$28)
$str$28:
        /*0016*/ 	.byte	0x2f, 0x74, 0x6d, 0x70, 0x2f, 0x63, 0x75, 0x74, 0x6c, 0x61, 0x73, 0x73, 0x5f, 0x73, 0x77, 0x65
        /*0026*/ 	.byte	0x65, 0x70, 0x5f, 0x73, 0x72, 0x63, 0x2f, 0x69, 0x6e, 0x63, 0x6c, 0x75, 0x64, 0x65, 0x2f, 0x63
        /*0036*/ 	.byte	0x75, 0x74, 0x65, 0x2f, 0x70, 0x6f, 0x69, 0x6e, 0x74, 0x65, 0x72, 0x5f, 0x66, 0x6c, 0x61, 0x67
        /*0046*/ 	.byte	0x67, 0x65, 0x64, 0x2e, 0x68, 0x70, 0x70, 0x00
	.type		$str$26,@object
	.size		$str$26,($str$25 - $str$26)
$str$26:
        /*004e*/ 	.byte	0x2f, 0x74, 0x6d, 0x70, 0x2f, 0x63, 0x75, 0x74, 0x6c, 0x61, 0x73, 0x73, 0x5f, 0x73, 0x77, 0x65
        /*005e*/ 	.byte	0x65, 0x70, 0x5f, 0x73, 0x72, 0x63, 0x2f, 0x69, 0x6e, 0x63, 0x6c, 0x75, 0x64, 0x65, 0x2f, 0x63
        /*006e*/ 	.byte	0x75, 0x74, 0x65, 0x2f, 0x61, 0x74, 0x6f, 0x6d, 0x2f, 0x63, 0x6f, 0x70, 0x79, 0x5f, 0x74, 0x72
        /*007e*/ 	.byte	0x61, 0x69, 0x74, 0x73, 0x5f, 0x73, 0x6d, 0x31, 0x30, 0x30, 0x2e, 0x68, 0x70, 0x70, 0x00
	.type		$str$25,@object
	.size		$str$25,(__unnamed_1 - $str$25)
$str$25:
        /*008d*/ 	.byte	0x28, 0x28, 0x75, 0x69, 0x6e, 0x74, 0x33, 0x32, 0x5f, 0x74, 0x28, 0x74, 0x68, 0x72, 0x65, 0x61
        /*009d*/ 	.byte	0x64, 0x49, 0x64, 0x78, 0x2e, 0x78, 0x29, 0x20, 0x2f, 0x20, 0x33, 0x32, 0x29, 0x20, 0x25, 0x20
        /*00ad*/ 	.byte	0x34, 0x29, 0x20, 0x3d, 0x3d, 0x20, 0x28, 0x28, 0x28, 0x74, 0x6d, 0x65, 0x6d, 0x5f, 0x61, 0x64
        /*00bd*/ 	.byte	0x64, 0x72, 0x20, 0x3e, 0x3e, 0x20, 0x31, 0x36, 0x29, 0x20, 0x2f, 0x20, 0x33, 0x32, 0x29, 0x20
        /*00cd*/ 	.byte	0x25, 0x20, 0x34, 0x29, 0x00
	.type		__unnamed_1,@object
	.size		__unnamed_1,(__unnamed_2 - __unnamed_1)
__unnamed_1:
        /*00d2*/ 	.byte	0x61, 0x75, 0x74, 0x6f, 0x20, 0x63, 0x75, 0x74, 0x65, 0x3a, 0x3a, 0x61, 0x73, 0x5f, 0x70, 0x6f
        /* <DEDUP_REMOVED lines=24> */
        /*0262*/ 	.byte	0x00
	.type		__unnamed_2,@object
	.size		__unnamed_2,(.L_2 - __unnamed_2)
__unnamed_2:
        /* <DEDUP_REMOVED lines=41> */
.L_2:


//--------------------- .nv.shared._ZN7cutlass13device_kernelINS_4gemm6kernel13GemmUniversalIN4cute5tupleIJiiiiEEENS1_10collective13CollectiveMmaINS1_35MainloopSm100TmaUmmaWarpSpecializedILi36ELi2ELi4ENS5_IJNS4_1CILi2EEESB_NSA_ILi1EEEEEEEENS5_IJNSA_ILi128EEENSA_ILi64EEESG_EEEaNS5_IJlSC_lEEEaSI_NS4_8TiledMMAINS4_8MMA_AtomIJNS4_21SM100_MMA_S8_2x1SM_SSIaaiLi128ELi64ELNS4_4UMMA5MajorE0ELSN_0ELNSM_8SaturateE0EEEEEENS4_6LayoutINS5_IJSC_SC_SC_EEENS5_IJNSA_ILi0EEEST_ST_EEEEENS5_IJNS4_10UnderscoreESW_SW_EEEEENS4_28SM100_TMA_2SM_LOAD_MULTICASTENS4_14ComposedLayoutINS4_7SwizzleILi2ELi4ELi3EEENS4_18smem_ptr_flag_bitsILi8EEENSR_INS5_IJNSA_ILi8EEESG_EEENS5_IJSG_SC_EEEEEEEvNS4_8identityENS4_18SM100_TMA_2SM_LOADES19_vS1A_EENS_8epilogue10collective18CollectiveEpilogueINS1D_23Sm100TmaWarpSpecializedILi1ELi1ELi32ELb0ELb0EEEJNS5_IJSG_SG_SG_EEENS5_IJNSR_ISG_SC_EES1J_EEEaSI_aSI_NS1D_6fusion15FusionCallbacksIS1H_NS1L_17LinearCombinationIaiaiLNS_15FloatRoundStyleE2EEES1I_S1K_JEEENS4_5SM1004TMEM4LOAD26SM100_TMEM_LOAD_32dp32b32xENS4_13SM90_TMA_LOADES19_NS4_39AutoVectorizingCopyWithAssumedAlignmentILi128EEENS4_14SM90_TMA_STOREES19_S1X_S1X_EEEvvEEEEvNT_6ParamsE --------------------------
	.section	.nv.shared._ZN7cutlass13device_kernelINS_4gemm6kernel13GemmUniversalIN4cute5tupleIJiiiiEEENS1_10collective13CollectiveMmaINS1_35MainloopSm100TmaUmmaWarpSpecializedILi36ELi2ELi4ENS5_IJNS4_1CILi2EEESB_NSA_ILi1EEEEEEEENS5_IJNSA_ILi128EEENSA_ILi64EEESG_EEEaNS5_IJlSC_lEEEaSI_NS4_8TiledMMAINS4_8MMA_AtomIJNS4_21SM100_MMA_S8_2x1SM_SSIaaiLi128ELi64ELNS4_4UMMA5MajorE0ELSN_0ELNSM_8SaturateE0EEEEEENS4_6LayoutINS5_IJSC_SC_SC_EEENS5_IJNSA_ILi0EEEST_ST_EEEEENS5_IJNS4_10UnderscoreESW_SW_EEEEENS4_28SM100_TMA_2SM_LOAD_MULTICASTENS4_14ComposedLayoutINS4_7SwizzleILi2ELi4ELi3EEENS4_18smem_ptr_flag_bitsILi8EEENSR_INS5_IJNSA_ILi8EEESG_EEENS5_IJSG_SC_EEEEEEEvNS4_8identityENS4_18SM100_TMA_2SM_LOADES19_vS1A_EENS_8epilogue10collective18CollectiveEpilogueINS1D_23Sm100TmaWarpSpecializedILi1ELi1ELi32ELb0ELb0EEEJNS5_IJSG_SG_SG_EEENS5_IJNSR_ISG_SC_EES1J_EEEaSI_aSI_NS1D_6fusion15FusionCallbacksIS1H_NS1L_17LinearCombinationIaiaiLNS_15FloatRoundStyleE2EEES1I_S1K_JEEENS4_5SM1004TMEM4LOAD26SM100_TMEM_LOAD_32dp32b32xENS4_13SM90_TMA_LOADES19_NS4_39AutoVectorizingCopyWithAssumedAlignmentILi128EEENS4_14SM90_TMA_STOREES19_S1X_S1X_EEEvvEEEEvNT_6ParamsE,"aw",@nobits
	.sectionflags	@""
	.align	16
	.zero		1024


//--------------------- .nv.shared.reserved.0     --------------------------
	.section	.nv.shared.reserved.0,"aw",@nobits
	.weak		__nv_reservedSMEM_offset_0_alias
	.size		__nv_reservedSMEM_offset_0_alias, 0, 64
	.other		__nv_reservedSMEM_offset_0_alias,@"STO_CUDA_RESERVED_SHARED STV_DEFAULT"
__nv_reservedSMEM_offset_0_alias:
	.zero		0
.nv.shared.reserved.0:
	.zero		64
	.weak		__nv_reservedSMEM_tcgen05_partition
	.type		__nv_reservedSMEM_tcgen05_partition,@object
	.size		__nv_reservedSMEM_tcgen05_partition,(.L_0 - __nv_reservedSMEM_tcgen05_partition)
__nv_reservedSMEM_tcgen05_partition:
	.zero		32
.L_0:


//--------------------- .nv.global                --------------------------
	.section	.nv.global,"aw",@nobits
.nv.global:
	.type		_ZN40_INTERNAL_4ef5c71d_4_k_cu_d496cd3b_336404cute1_E,@object
	.size		_ZN40_INTERNAL_4ef5c71d_4_k_cu_d496cd3b_336404cute1_E,(_ZN40_INTERNAL_4ef5c71d_4_k_cu_d496cd3b_336404cuda3std3__45__cpo6cbeginE - _ZN40_INTERNAL_4ef5c71d_4_k_cu_d496cd3b_336404cute1_E)
_ZN40_INTERNAL_4ef5c71d_4_k_cu_d496cd3b_336404cute1_E:
	.zero		1
	.type		_ZN40_INTERNAL_4ef5c71d_4_k_cu_d496cd3b_336404cuda3std3__45__cpo6cbeginE,@object
	.size		_ZN40_INTERNAL_4ef5c71d_4_k_cu_d496cd3b_336404cuda3std3__45__cpo6cbeginE,(_ZN40_INTERNAL_4ef5c71d_4_k_cu_d496cd3b_336404cuda3std3__48in_placeE - _ZN40_INTERNAL_4ef5c71d_4_k_cu_d496cd3b_336404cuda3std3__45__cpo6cbeginE)
_ZN40_INTERNAL_4ef5c71d_4_k_cu_d496cd3b_336404cuda3std3__45__cpo6cbeginE:
	.zero		1
	.type		_ZN40_INTERNAL_4ef5c71d_4_k_cu_d496cd3b_336404cuda3std3__48in_placeE,@object
	.size		_ZN40_INTERNAL_4ef5c71d_4_k_cu_d496cd3b_336404cuda3std3__48in_placeE,(_ZN40_INTERNAL_4ef5c71d_4_k_cu_d496cd3b_336404cuda3std6ranges3__45__cpo9iter_moveE - _ZN40_INTERNAL_4ef5c71d_4_k_cu_d496cd3b_336404cuda3std3__48in_placeE)
_ZN40_INTERNAL_4ef5c71d_4_k_cu_d496cd3b_336404cuda3std3__48in_placeE:
	.zero		1
	.type		_ZN40_INTERNAL_4ef5c71d_4_k_cu_d496cd3b_336404cuda3std6ranges3__45__cpo9iter_moveE,@object
	.size		_ZN40_INTERNAL_4ef5c71d_4_k_cu_d496cd3b_336404cuda3std6ranges3__45__cpo9iter_moveE,(_ZN40_INTERNAL_4ef5c71d_4_k_cu_d496cd3b_336404cuda3std3__45__cpo5beginE - _ZN40_INTERNAL_4ef5c71d_4_k_cu_d496cd3b_336404cuda3std6ranges3__45__cpo9iter_moveE)
_ZN40_INTERNAL_4ef5c71d_4_k_cu_d496cd3b_336404cuda3std6ranges3__45__cpo9iter_moveE:
	.zero		1
	.type		_ZN40_INTERNAL_4ef5c71d_4_k_cu_d496cd3b_336404cuda3std3__45__cpo5beginE,@object
	.size		_ZN40_INTERNAL_4ef5c71d_4_k_cu_d496cd3b_336404cuda3std3__45__cpo5beginE,(_ZN40_INTERNAL_4ef5c71d_4_k_cu_d496cd3b_336404cuda3std3__442_GLOBAL__N__4ef5c71d_4_k_cu_d496cd3b_336406ignoreE - _ZN40_INTERNAL_4ef5c71d_4_k_cu_d496cd3b_336404cuda3std3__45__cpo5beginE)
_ZN40_INTERNAL_4ef5c71d_4_k_cu_d496cd3b_336404cuda3std3__45__cpo5beginE:
	.zero		1
	.type		_ZN40_INTERNAL_4ef5c71d_4_k_cu_d496cd3b_336404cuda3std3__442_GLOBAL__N__4ef5c71d_4_k_cu_d496cd3b_336406ignoreE,@object
	.size		_ZN40_INTERNAL_4ef5c71d_4_k_cu_d496cd3b_336404cuda3std3__442_GLOBAL__N__4ef5c71d_4_k_cu_d496cd3b_336406ignoreE,(_ZN40_INTERNAL_4ef5c71d_4_k_cu_d496cd3b_336404cute7productE - _ZN40_INTERNAL_4ef5c71d_4_k_cu_d496cd3b_336404cuda3std3__442_GLOBAL__N__4ef5c71d_4_k_cu_d496cd3b_336406ignoreE)
_ZN40_INTERNAL_4ef5c71d_4_k_cu_d496cd3b_336404cuda3std3__442_GLOBAL__N__4ef5c71d_4_k_cu_d496cd3b_336406ignoreE:
	.zero		1
	.type		_ZN40_INTERNAL_4ef5c71d_4_k_cu_d496cd3b_336404cute7productE,@object
	.size		_ZN40_INTERNAL_4ef5c71d_4_k_cu_d496cd3b_336404cute7productE,(_ZN40_INTERNAL_4ef5c71d_4_k_cu_d496cd3b_336404cuda3std3__45__cpo3endE - _ZN40_INTERNAL_4ef5c71d_4_k_cu_d496cd3b_336404cute7productE)
_ZN40_INTERNAL_4ef5c71d_4_k_cu_d496cd3b_336404cute7productE:
	.zero		1
	.type		_ZN40_INTERNAL_4ef5c71d_4_k_cu_d496cd3b_336404cuda3std3__45__cpo3endE,@object
	.size		_ZN40_INTERNAL_4ef5c71d_4_k_cu_d496cd3b_336404cuda3std3__45__cpo3endE,(_ZN40_INTERNAL_4ef5c71d_4_k_cu_d496cd3b_336404cuda3std3__419piecewise_constructE - _ZN40_INTERNAL_4ef5c71d_4_k_cu_d496cd3b_336404cuda3std3__45__cpo3endE)
_ZN40_INTERNAL_4ef5c71d_4_k_cu_d496cd3b_336404cuda3std3__45__cpo3endE:
	.zero		1
	.type		_ZN40_INTERNAL_4ef5c71d_4_k_cu_d496cd3b_336404cuda3std3__419piecewise_constructE,@object
	.size		_ZN40_INTERNAL_4ef5c71d_4_k_cu_d496cd3b_336404cuda3std3__419piecewise_constructE,(_ZN40_INTERNAL_4ef5c71d_4_k_cu_d496cd3b_336404cuda3std3__45__cpo4cendE - _ZN40_INTERNAL_4ef5c71d_4_k_cu_d496cd3b_336404cuda3std3__419piecewise_constructE)
_ZN40_INTERNAL_4ef5c71d_4_k_cu_d496cd3b_336404cuda3std3__419piecewise_constructE:
	.zero		1
	.type		_ZN40_INTERNAL_4ef5c71d_4_k_cu_d496cd3b_336404cuda3std3__45__cpo4cendE,@object
	.size		_ZN40_INTERNAL_4ef5c71d_4_k_cu_d496cd3b_336404cuda3std3__45__cpo4cendE,(_ZN40_INTERNAL_4ef5c71d_4_k_cu_d496cd3b_336404cuda3std6ranges3__45__cpo4swapE - _ZN40_INTERNAL_4ef5c71d_4_k_cu_d496cd3b_336404cuda3std3__45__cpo4cendE)
_ZN40_INTERNAL_4ef5c71d_4_k_cu_d496cd3b_336404cuda3std3__45__cpo4cendE:
	.zero		1
	.type		_ZN40_INTERNAL_4ef5c71d_4_k_cu_d496cd3b_336404cuda3std6ranges3__45__cpo4swapE,@object
	.size		_ZN40_INTERNAL_4ef5c71d_4_k_cu_d496cd3b_336404cuda3std6ranges3__45__cpo4swapE,(.L_10 - _ZN40_INTERNAL_4ef5c71d_4_k_cu_d496cd3b_336404cuda3std6ranges3__45__cpo4swapE)
_ZN40_INTERNAL_4ef5c71d_4_k_cu_d496cd3b_336404cuda3std6ranges3__45__cpo4swapE:
	.zero		1
.L_10:


//--------------------- .nv.constant0._ZN7cutlass13device_kernelINS_4gemm6kernel13GemmUniversalIN4cute5tupleIJiiiiEEENS1_10collective13CollectiveMmaINS1_35MainloopSm100TmaUmmaWarpSpecializedILi36ELi2ELi4ENS5_IJNS4_1CILi2EEESB_NSA_ILi1EEEEEEEENS5_IJNSA_ILi128EEENSA_ILi64EEESG_EEEaNS5_IJlSC_lEEEaSI_NS4_8TiledMMAINS4_8MMA_AtomIJNS4_21SM100_MMA_S8_2x1SM_SSIaaiLi128ELi64ELNS4_4UMMA5MajorE0ELSN_0ELNSM_8SaturateE0EEEEEENS4_6LayoutINS5_IJSC_SC_SC_EEENS5_IJNSA_ILi0EEEST_ST_EEEEENS5_IJNS4_10UnderscoreESW_SW_EEEEENS4_28SM100_TMA_2SM_LOAD_MULTICASTENS4_14ComposedLayoutINS4_7SwizzleILi2ELi4ELi3EEENS4_18smem_ptr_flag_bitsILi8EEENSR_INS5_IJNSA_ILi8EEESG_EEENS5_IJSG_SC_EEEEEEEvNS4_8identityENS4_18SM100_TMA_2SM_LOADES19_vS1A_EENS_8epilogue10collective18CollectiveEpilogueINS1D_23Sm100TmaWarpSpecializedILi1ELi1ELi32ELb0ELb0EEEJNS5_IJSG_SG_SG_EEENS5_IJNSR_ISG_SC_EES1J_EEEaSI_aSI_NS1D_6fusion15FusionCallbacksIS1H_NS1L_17LinearCombinationIaiaiLNS_15FloatRoundStyleE2EEES1I_S1K_JEEENS4_5SM1004TMEM4LOAD26SM100_TMEM_LOAD_32dp32b32xENS4_13SM90_TMA_LOADES19_NS4_39AutoVectorizingCopyWithAssumedAlignmentILi128EEENS4_14SM90_TMA_STOREES19_S1X_S1X_EEEvvEEEEvNT_6ParamsE --------------------------
	.section	.nv.constant0._ZN7cutlass13device_kernelINS_4gemm6kernel13GemmUniversalIN4cute5tupleIJiiiiEEENS1_10collective13CollectiveMmaINS1_35MainloopSm100TmaUmmaWarpSpecializedILi36ELi2ELi4ENS5_IJNS4_1CILi2EEESB_NSA_ILi1EEEEEEEENS5_IJNSA_ILi128EEENSA_ILi64EEESG_EEEaNS5_IJlSC_lEEEaSI_NS4_8TiledMMAINS4_8MMA_AtomIJNS4_21SM100_MMA_S8_2x1SM_SSIaaiLi128ELi64ELNS4_4UMMA5MajorE0ELSN_0ELNSM_8SaturateE0EEEEEENS4_6LayoutINS5_IJSC_SC_SC_EEENS5_IJNSA_ILi0EEEST_ST_EEEEENS5_IJNS4_10UnderscoreESW_SW_EEEEENS4_28SM100_TMA_2SM_LOAD_MULTICASTENS4_14ComposedLayoutINS4_7SwizzleILi2ELi4ELi3EEENS4_18smem_ptr_flag_bitsILi8EEENSR_INS5_IJNSA_ILi8EEESG_EEENS5_IJSG_SC_EEEEEEEvNS4_8identityENS4_18SM100_TMA_2SM_LOADES19_vS1A_EENS_8epilogue10collective18CollectiveEpilogueINS1D_23Sm100TmaWarpSpecializedILi1ELi1ELi32ELb0ELb0EEEJNS5_IJSG_SG_SG_EEENS5_IJNSR_ISG_SC_EES1J_EEEaSI_aSI_NS1D_6fusion15FusionCallbacksIS1H_NS1L_17LinearCombinationIaiaiLNS_15FloatRoundStyleE2EEES1I_S1K_JEEENS4_5SM1004TMEM4LOAD26SM100_TMEM_LOAD_32dp32b32xENS4_13SM90_TMA_LOADES19_NS4_39AutoVectorizingCopyWithAssumedAlignmentILi128EEENS4_14SM90_TMA_STOREES19_S1X_S1X_EEEvvEEEEvNT_6ParamsE,"a",@progbits
	.sectionflags	@""
	.align	4
.nv.constant0._ZN7cutlass13device_kernelINS_4gemm6kernel13GemmUniversalIN4cute5tupleIJiiiiEEENS1_10collective13CollectiveMmaINS1_35MainloopSm100TmaUmmaWarpSpecializedILi36ELi2ELi4ENS5_IJNS4_1CILi2EEESB_NSA_ILi1EEEEEEEENS5_IJNSA_ILi128EEENSA_ILi64EEESG_EEEaNS5_IJlSC_lEEEaSI_NS4_8TiledMMAINS4_8MMA_AtomIJNS4_21SM100_MMA_S8_2x1SM_SSIaaiLi128ELi64ELNS4_4UMMA5MajorE0ELSN_0ELNSM_8SaturateE0EEEEEENS4_6LayoutINS5_IJSC_SC_SC_EEENS5_IJNSA_ILi0EEEST_ST_EEEEENS5_IJNS4_10UnderscoreESW_SW_EEEEENS4_28SM100_TMA_2SM_LOAD_MULTICASTENS4_14ComposedLayoutINS4_7SwizzleILi2ELi4ELi3EEENS4_18smem_ptr_flag_bitsILi8EEENSR_INS5_IJNSA_ILi8EEESG_EEENS5_IJSG_SC_EEEEEEEvNS4_8identityENS4_18SM100_TMA_2SM_LOADES19_vS1A_EENS_8epilogue10collective18CollectiveEpilogueINS1D_23Sm100TmaWarpSpecializedILi1ELi1ELi32ELb0ELb0EEEJNS5_IJSG_SG_SG_EEENS5_IJNSR_ISG_SC_EES1J_EEEaSI_aSI_NS1D_6fusion15FusionCallbacksIS1H_NS1L_17LinearCombinationIaiaiLNS_15FloatRoundStyleE2EEES1I_S1K_JEEENS4_5SM1004TMEM4LOAD26SM100_TMEM_LOAD_32dp32b32xENS4_13SM90_TMA_LOADES19_NS4_39AutoVectorizingCopyWithAssumedAlignmentILi128EEENS4_14SM90_TMA_STOREES19_S1X_S1X_EEEvvEEEEvNT_6ParamsE:
	.zero		2944


//--------------------- SYMBOLS --------------------------

	.type		.nv.reservedSmem.offset0,@object
	.size		.nv.reservedSmem.offset0,0x4
	.type		.nv.reservedSmem.cap,@object
	.size		.nv.reservedSmem.cap,0x4
	.type		__assertfail,@function
